//
// Generated by NVIDIA NVVM Compiler
//
// Compiler Build ID: CL-36424714
// Cuda compilation tools, release 13.0, V13.0.88
// Based on NVVM 20.0.0
//

.version 9.0
.target sm_100
.address_size 64

	// .globl	_Z5sobelPhS_jjj
.const .align 1 .b8 mask[50] = {255, 252, 250, 252, 255, 254, 248, 244, 248, 254, 0, 0, 0, 0, 0, 2, 8, 12, 8, 2, 1, 4, 6, 4, 1, 255, 254, 0, 2, 1, 252, 248, 0, 8, 4, 250, 244, 0, 12, 6, 252, 248, 0, 8, 4, 255, 254, 0, 2, 1};
// _ZZ5sobelPhS_jjjE7share_s has been demoted
// _ZZ5sobelPhS_jjjE11shared_mask has been demoted

.visible .entry _Z5sobelPhS_jjj(
	.param .u64 .ptr .align 1 _Z5sobelPhS_jjj_param_0,
	.param .u64 .ptr .align 1 _Z5sobelPhS_jjj_param_1,
	.param .u32 _Z5sobelPhS_jjj_param_2,
	.param .u32 _Z5sobelPhS_jjj_param_3,
	.param .u32 _Z5sobelPhS_jjj_param_4
)
{
	.local .align 8 .b8 	__local_depot0[24];
	.reg .b64 	%SP;
	.reg .b64 	%SPL;
	.reg .pred 	%p<117>;
	.reg .b16 	%rs<87>;
	.reg .b32 	%r<345>;
	.reg .b32 	%f<314>;
	.reg .b64 	%rd<51>;
	// demoted variable
	.shared .align 1 .b8 _ZZ5sobelPhS_jjjE7share_s[3888];
	// demoted variable
	.shared .align 1 .b8 _ZZ5sobelPhS_jjjE11shared_mask[50];
	mov.u64 	%SPL, __local_depot0;
	ld.param.u64 	%rd5, [_Z5sobelPhS_jjj_param_0];
	ld.param.u32 	%r70, [_Z5sobelPhS_jjj_param_2];
	ld.param.u32 	%r71, [_Z5sobelPhS_jjj_param_3];
	ld.param.u32 	%r72, [_Z5sobelPhS_jjj_param_4];
	cvta.to.global.u64 	%rd1, %rd5;
	add.u64 	%rd2, %SPL, 0;
	mov.u32 	%r73, %ctaid.x;
	mov.u32 	%r1, %ntid.x;
	mul.lo.s32 	%r2, %r73, %r1;
	mov.u32 	%r3, %tid.x;
	add.s32 	%r4, %r2, %r3;
	mov.u32 	%r74, %ctaid.y;
	mov.u32 	%r5, %ntid.y;
	mul.lo.s32 	%r6, %r74, %r5;
	mov.u32 	%r7, %tid.y;
	add.s32 	%r8, %r6, %r7;
	setp.ge.u32 	%p23, %r4, %r71;
	setp.ge.u32 	%p24, %r8, %r70;
	or.pred  	%p25, %p24, %p23;
	@%p25 bra 	$L__BB0_76;
	and.b32  	%r75, %r3, 1;
	cvt.u16.u32 	%rs20, %r7;
	mul.hi.u16 	%rs21, %rs20, 13108;
	mul.lo.s16 	%rs22, %rs21, 5;
	sub.s16 	%rs23, %rs20, %rs22;
	cvt.u32.u16 	%r76, %rs23;
	mul.wide.u32 	%rd7, %r75, 25;
	mov.u64 	%rd8, mask;
	add.s64 	%rd9, %rd8, %rd7;
	mul.wide.u32 	%rd10, %r76, 5;
	add.s64 	%rd11, %rd9, %rd10;
	mad.lo.s32 	%r77, %r75, 5, %r76;
	ld.const.u8 	%rs24, [%rd11];
	mov.u32 	%r78, _ZZ5sobelPhS_jjjE11shared_mask;
	mad.lo.s32 	%r79, %r77, 5, %r78;
	st.shared.u8 	[%r79], %rs24;
	ld.const.u8 	%rs25, [%rd11+1];
	st.shared.u8 	[%r79+1], %rs25;
	ld.const.u8 	%rs26, [%rd11+2];
	st.shared.u8 	[%r79+2], %rs26;
	ld.const.u8 	%rs27, [%rd11+3];
	st.shared.u8 	[%r79+3], %rs27;
	ld.const.u8 	%rs28, [%rd11+4];
	st.shared.u8 	[%r79+4], %rs28;
	mad.lo.s32 	%r343, %r1, %r7, %r3;
	add.s32 	%r10, %r2, -2;
	add.s32 	%r11, %r6, -2;
	mul.lo.s32 	%r12, %r1, %r5;
	setp.gt.u32 	%p26, %r343, 1295;
	@%p26 bra 	$L__BB0_23;
	add.s32 	%r80, %r343, %r12;
	max.u32 	%r81, %r80, 1296;
	setp.lt.u32 	%p27, %r80, 1296;
	selp.u32 	%r82, 1, 0, %p27;
	add.s32 	%r83, %r80, %r82;
	sub.s32 	%r84, %r81, %r83;
	div.u32 	%r85, %r84, %r12;
	add.s32 	%r13, %r85, %r82;
	and.b32  	%r86, %r13, 3;
	setp.eq.s32 	%p28, %r86, 3;
	@%p28 bra 	$L__BB0_8;
	add.s32 	%r87, %r13, 1;
	and.b32  	%r88, %r87, 3;
	cvt.u16.u32 	%rs81, %r343;
	cvt.u16.u32 	%rs2, %r12;
	neg.s32 	%r341, %r88;
	mad.lo.s32 	%r89, %r5, %r88, %r7;
	mad.lo.s32 	%r343, %r1, %r89, %r3;
$L__BB0_4:
	.pragma "nounroll";
	mul.hi.u16 	%rs29, %rs81, -7281;
	shr.u16 	%rs30, %rs29, 5;
	mul.lo.s16 	%rs31, %rs30, 36;
	sub.s16 	%rs32, %rs81, %rs31;
	cvt.u32.u16 	%r17, %rs30;
	cvt.u32.u16 	%r18, %rs32;
	add.s32 	%r19, %r10, %r17;
	setp.lt.s32 	%p29, %r19, 0;
	setp.ge.s32 	%p30, %r19, %r71;
	or.pred  	%p31, %p29, %p30;
	@%p31 bra 	$L__BB0_7;
	ld.param.u32 	%r331, [_Z5sobelPhS_jjj_param_2];
	add.s32 	%r20, %r11, %r18;
	setp.lt.s32 	%p32, %r20, 0;
	setp.ge.s32 	%p33, %r20, %r331;
	or.pred  	%p34, %p32, %p33;
	@%p34 bra 	$L__BB0_7;
	mad.lo.s32 	%r90, %r20, %r71, %r19;
	mul.lo.s32 	%r91, %r90, %r72;
	add.s32 	%r92, %r91, 2;
	cvt.u64.u32 	%rd12, %r92;
	add.s64 	%rd13, %rd1, %rd12;
	ld.global.u8 	%rs33, [%rd13];
	mad.lo.s32 	%r93, %r17, 36, %r18;
	mov.u32 	%r94, _ZZ5sobelPhS_jjjE7share_s;
	mad.lo.s32 	%r95, %r93, %r72, %r94;
	st.shared.u8 	[%r95+2], %rs33;
	add.s32 	%r96, %r91, 1;
	cvt.u64.u32 	%rd14, %r96;
	add.s64 	%rd15, %rd1, %rd14;
	ld.global.u8 	%rs34, [%rd15];
	st.shared.u8 	[%r95+1], %rs34;
	cvt.u64.u32 	%rd16, %r91;
	add.s64 	%rd17, %rd1, %rd16;
	ld.global.u8 	%rs35, [%rd17];
	st.shared.u8 	[%r95], %rs35;
$L__BB0_7:
	add.s16 	%rs81, %rs81, %rs2;
	add.s32 	%r341, %r341, 1;
	setp.ne.s32 	%p35, %r341, 0;
	@%p35 bra 	$L__BB0_4;
$L__BB0_8:
	setp.lt.u32 	%p36, %r13, 3;
	@%p36 bra 	$L__BB0_23;
	shl.b32 	%r97, %r12, 1;
	add.s32 	%r98, %r343, %r97;
	cvt.u16.u32 	%rs5, %r98;
	cvt.u16.u32 	%rs37, %r12;
	shl.b16 	%rs6, %rs37, 2;
	mad.lo.s32 	%r99, %r12, 3, %r343;
	cvt.u16.u32 	%rs7, %r99;
	add.s32 	%r100, %r343, %r12;
	cvt.u16.u32 	%rs8, %r100;
	cvt.u16.u32 	%rs9, %r343;
	mov.b16 	%rs85, 0;
	mov.u16 	%rs82, %rs9;
	mov.u16 	%rs83, %rs8;
	mov.u16 	%rs84, %rs7;
	mov.u16 	%rs86, %rs5;
$L__BB0_10:
	.pragma "nounroll";
	mul.hi.u16 	%rs38, %rs82, -7281;
	shr.u16 	%rs39, %rs38, 5;
	mul.lo.s16 	%rs40, %rs39, 36;
	sub.s16 	%rs41, %rs9, %rs40;
	add.s16 	%rs42, %rs9, %rs85;
	mul.hi.u16 	%rs43, %rs42, -7281;
	shr.u16 	%rs44, %rs43, 5;
	cvt.u32.u16 	%r24, %rs44;
	add.s16 	%rs45, %rs85, %rs41;
	cvt.u32.u16 	%r25, %rs45;
	add.s32 	%r26, %r10, %r24;
	setp.lt.s32 	%p37, %r26, 0;
	setp.ge.s32 	%p38, %r26, %r71;
	or.pred  	%p39, %p37, %p38;
	@%p39 bra 	$L__BB0_13;
	ld.param.u32 	%r332, [_Z5sobelPhS_jjj_param_2];
	add.s32 	%r27, %r11, %r25;
	setp.lt.s32 	%p40, %r27, 0;
	setp.ge.s32 	%p41, %r27, %r332;
	or.pred  	%p42, %p40, %p41;
	@%p42 bra 	$L__BB0_13;
	mad.lo.s32 	%r101, %r27, %r71, %r26;
	mul.lo.s32 	%r102, %r101, %r72;
	add.s32 	%r103, %r102, 2;
	cvt.u64.u32 	%rd18, %r103;
	add.s64 	%rd19, %rd1, %rd18;
	ld.global.u8 	%rs46, [%rd19];
	mad.lo.s32 	%r104, %r24, 36, %r25;
	mov.u32 	%r105, _ZZ5sobelPhS_jjjE7share_s;
	mad.lo.s32 	%r106, %r104, %r72, %r105;
	st.shared.u8 	[%r106+2], %rs46;
	add.s32 	%r107, %r102, 1;
	cvt.u64.u32 	%rd20, %r107;
	add.s64 	%rd21, %rd1, %rd20;
	ld.global.u8 	%rs47, [%rd21];
	st.shared.u8 	[%r106+1], %rs47;
	cvt.u64.u32 	%rd22, %r102;
	add.s64 	%rd23, %rd1, %rd22;
	ld.global.u8 	%rs48, [%rd23];
	st.shared.u8 	[%r106], %rs48;
$L__BB0_13:
	add.s16 	%rs49, %rs8, %rs85;
	mul.hi.u16 	%rs50, %rs49, -7281;
	shr.u16 	%rs51, %rs50, 5;
	cvt.u32.u16 	%r28, %rs51;
	mul.hi.u16 	%rs52, %rs83, -7281;
	shr.u16 	%rs53, %rs52, 5;
	mul.lo.s16 	%rs54, %rs53, 36;
	sub.s16 	%rs55, %rs8, %rs54;
	add.s16 	%rs56, %rs85, %rs55;
	cvt.u32.u16 	%r29, %rs56;
	add.s32 	%r30, %r10, %r28;
	setp.lt.s32 	%p43, %r30, 0;
	setp.ge.s32 	%p44, %r30, %r71;
	or.pred  	%p45, %p43, %p44;
	@%p45 bra 	$L__BB0_16;
	ld.param.u32 	%r333, [_Z5sobelPhS_jjj_param_2];
	add.s32 	%r31, %r11, %r29;
	setp.lt.s32 	%p46, %r31, 0;
	setp.ge.s32 	%p47, %r31, %r333;
	or.pred  	%p48, %p46, %p47;
	@%p48 bra 	$L__BB0_16;
	mad.lo.s32 	%r108, %r31, %r71, %r30;
	mul.lo.s32 	%r109, %r108, %r72;
	add.s32 	%r110, %r109, 2;
	cvt.u64.u32 	%rd24, %r110;
	add.s64 	%rd25, %rd1, %rd24;
	ld.global.u8 	%rs57, [%rd25];
	mad.lo.s32 	%r111, %r28, 36, %r29;
	mov.u32 	%r112, _ZZ5sobelPhS_jjjE7share_s;
	mad.lo.s32 	%r113, %r111, %r72, %r112;
	st.shared.u8 	[%r113+2], %rs57;
	add.s32 	%r114, %r109, 1;
	cvt.u64.u32 	%rd26, %r114;
	add.s64 	%rd27, %rd1, %rd26;
	ld.global.u8 	%rs58, [%rd27];
	st.shared.u8 	[%r113+1], %rs58;
	cvt.u64.u32 	%rd28, %r109;
	add.s64 	%rd29, %rd1, %rd28;
	ld.global.u8 	%rs59, [%rd29];
	st.shared.u8 	[%r113], %rs59;
$L__BB0_16:
	add.s32 	%r32, %r343, %r12;
	add.s16 	%rs60, %rs5, %rs85;
	mul.hi.u16 	%rs61, %rs60, -7281;
	shr.u16 	%rs62, %rs61, 5;
	cvt.u32.u16 	%r33, %rs62;
	mul.hi.u16 	%rs63, %rs86, -7281;
	shr.u16 	%rs64, %rs63, 5;
	mul.lo.s16 	%rs65, %rs64, 36;
	sub.s16 	%rs66, %rs86, %rs65;
	cvt.u32.u16 	%r34, %rs66;
	add.s32 	%r35, %r10, %r33;
	setp.lt.s32 	%p49, %r35, 0;
	setp.ge.s32 	%p50, %r35, %r71;
	or.pred  	%p51, %p49, %p50;
	@%p51 bra 	$L__BB0_19;
	ld.param.u32 	%r334, [_Z5sobelPhS_jjj_param_2];
	add.s32 	%r36, %r11, %r34;
	setp.lt.s32 	%p52, %r36, 0;
	setp.ge.s32 	%p53, %r36, %r334;
	or.pred  	%p54, %p52, %p53;
	@%p54 bra 	$L__BB0_19;
	mad.lo.s32 	%r115, %r36, %r71, %r35;
	mul.lo.s32 	%r116, %r115, %r72;
	add.s32 	%r117, %r116, 2;
	cvt.u64.u32 	%rd30, %r117;
	add.s64 	%rd31, %rd1, %rd30;
	ld.global.u8 	%rs67, [%rd31];
	mad.lo.s32 	%r118, %r33, 36, %r34;
	mov.u32 	%r119, _ZZ5sobelPhS_jjjE7share_s;
	mad.lo.s32 	%r120, %r118, %r72, %r119;
	st.shared.u8 	[%r120+2], %rs67;
	add.s32 	%r121, %r116, 1;
	cvt.u64.u32 	%rd32, %r121;
	add.s64 	%rd33, %rd1, %rd32;
	ld.global.u8 	%rs68, [%rd33];
	st.shared.u8 	[%r120+1], %rs68;
	cvt.u64.u32 	%rd34, %r116;
	add.s64 	%rd35, %rd1, %rd34;
	ld.global.u8 	%rs69, [%rd35];
	st.shared.u8 	[%r120], %rs69;
$L__BB0_19:
	add.s32 	%r37, %r32, %r12;
	add.s16 	%rs70, %rs7, %rs85;
	mul.hi.u16 	%rs71, %rs70, -7281;
	shr.u16 	%rs72, %rs71, 5;
	cvt.u32.u16 	%r38, %rs72;
	mul.hi.u16 	%rs73, %rs84, -7281;
	shr.u16 	%rs74, %rs73, 5;
	mul.lo.s16 	%rs75, %rs74, 36;
	sub.s16 	%rs76, %rs7, %rs75;
	add.s16 	%rs77, %rs85, %rs76;
	cvt.u32.u16 	%r39, %rs77;
	add.s32 	%r40, %r10, %r38;
	setp.lt.s32 	%p55, %r40, 0;
	setp.ge.s32 	%p56, %r40, %r71;
	or.pred  	%p57, %p55, %p56;
	@%p57 bra 	$L__BB0_22;
	ld.param.u32 	%r335, [_Z5sobelPhS_jjj_param_2];
	add.s32 	%r41, %r11, %r39;
	setp.lt.s32 	%p58, %r41, 0;
	setp.ge.s32 	%p59, %r41, %r335;
	or.pred  	%p60, %p58, %p59;
	@%p60 bra 	$L__BB0_22;
	mad.lo.s32 	%r122, %r41, %r71, %r40;
	mul.lo.s32 	%r123, %r122, %r72;
	add.s32 	%r124, %r123, 2;
	cvt.u64.u32 	%rd36, %r124;
	add.s64 	%rd37, %rd1, %rd36;
	ld.global.u8 	%rs78, [%rd37];
	mad.lo.s32 	%r125, %r38, 36, %r39;
	mov.u32 	%r126, _ZZ5sobelPhS_jjjE7share_s;
	mad.lo.s32 	%r127, %r125, %r72, %r126;
	st.shared.u8 	[%r127+2], %rs78;
	add.s32 	%r128, %r123, 1;
	cvt.u64.u32 	%rd38, %r128;
	add.s64 	%rd39, %rd1, %rd38;
	ld.global.u8 	%rs79, [%rd39];
	st.shared.u8 	[%r127+1], %rs79;
	cvt.u64.u32 	%rd40, %r123;
	add.s64 	%rd41, %rd1, %rd40;
	ld.global.u8 	%rs80, [%rd41];
	st.shared.u8 	[%r127], %rs80;
$L__BB0_22:
	add.s32 	%r129, %r37, %r12;
	add.s32 	%r343, %r129, %r12;
	add.s16 	%rs86, %rs86, %rs6;
	add.s16 	%rs85, %rs85, %rs6;
	add.s16 	%rs84, %rs84, %rs6;
	add.s16 	%rs83, %rs83, %rs6;
	add.s16 	%rs82, %rs82, %rs6;
	setp.lt.u32 	%p61, %r343, 1296;
	@%p61 bra 	$L__BB0_10;
$L__BB0_23:
	ld.param.u32 	%r336, [_Z5sobelPhS_jjj_param_2];
	bar.sync 	0;
	add.s32 	%r132, %r11, %r7;
	setp.lt.u32 	%p63, %r8, 2;
	setp.ge.s32 	%p64, %r132, %r336;
	or.pred  	%p65, %p63, %p64;
	sub.s32 	%r133, %r132, %r6;
	mad.lo.s32 	%r134, %r3, 36, %r133;
	add.s32 	%r135, %r10, %r3;
	setp.lt.s32 	%p67, %r4, 2;
	setp.ge.s32 	%p68, %r135, %r71;
	or.pred  	%p69, %p67, %p68;
	or.pred  	%p1, %p69, %p65;
	add.s32 	%r136, %r134, 2;
	mov.u32 	%r137, _ZZ5sobelPhS_jjjE7share_s;
	mad.lo.s32 	%r43, %r136, %r72, %r137;
	setp.lt.s32 	%p70, %r4, 1;
	setp.gt.s32 	%p71, %r4, %r71;
	or.pred  	%p72, %p70, %p71;
	or.pred  	%p2, %p72, %p65;
	add.s32 	%r138, %r134, 38;
	mad.lo.s32 	%r44, %r138, %r72, %r137;
	setp.lt.s32 	%p73, %r4, 0;
	setp.ge.s32 	%p74, %r4, %r71;
	or.pred  	%p75, %p73, %p74;
	or.pred  	%p3, %p75, %p65;
	add.s32 	%r139, %r134, 74;
	mad.lo.s32 	%r45, %r139, %r72, %r137;
	add.s32 	%r140, %r135, 3;
	setp.lt.s32 	%p76, %r4, -1;
	setp.ge.s32 	%p77, %r140, %r71;
	or.pred  	%p78, %p76, %p77;
	or.pred  	%p4, %p78, %p65;
	add.s32 	%r141, %r134, 110;
	mad.lo.s32 	%r46, %r141, %r72, %r137;
	add.s32 	%r142, %r135, 4;
	setp.lt.s32 	%p79, %r4, -2;
	setp.ge.s32 	%p80, %r142, %r71;
	or.pred  	%p81, %p79, %p80;
	or.pred  	%p5, %p81, %p65;
	add.s32 	%r143, %r134, 146;
	mad.lo.s32 	%r47, %r143, %r72, %r137;
	setp.eq.s32 	%p82, %r8, 0;
	setp.gt.s32 	%p83, %r8, %r336;
	or.pred  	%p84, %p82, %p83;
	or.pred  	%p6, %p69, %p84;
	add.s32 	%r48, %r43, %r72;
	add.s32 	%r49, %r44, %r72;
	add.s32 	%r50, %r45, %r72;
	or.pred  	%p7, %p78, %p84;
	add.s32 	%r51, %r46, %r72;
	or.pred  	%p8, %p81, %p84;
	add.s32 	%r52, %r47, %r72;
	setp.ge.s32 	%p85, %r8, %r336;
	or.pred  	%p9, %p69, %p85;
	add.s32 	%r53, %r48, %r72;
	add.s32 	%r54, %r49, %r72;
	add.s32 	%r55, %r50, %r72;
	or.pred  	%p10, %p78, %p85;
	add.s32 	%r56, %r51, %r72;
	or.pred  	%p11, %p81, %p85;
	add.s32 	%r57, %r52, %r72;
	add.s32 	%r144, %r132, 3;
	setp.ge.s32 	%p86, %r144, %r336;
	or.pred  	%p12, %p69, %p86;
	add.s32 	%r58, %r53, %r72;
	or.pred  	%p13, %p72, %p86;
	add.s32 	%r59, %r54, %r72;
	or.pred  	%p14, %p75, %p86;
	add.s32 	%r60, %r55, %r72;
	or.pred  	%p15, %p78, %p86;
	add.s32 	%r61, %r56, %r72;
	or.pred  	%p16, %p81, %p86;
	add.s32 	%r62, %r57, %r72;
	add.s32 	%r145, %r132, 4;
	setp.ge.s32 	%p87, %r145, %r336;
	or.pred  	%p17, %p69, %p87;
	add.s32 	%r63, %r58, %r72;
	or.pred  	%p18, %p72, %p87;
	add.s32 	%r64, %r59, %r72;
	or.pred  	%p19, %p75, %p87;
	add.s32 	%r65, %r60, %r72;
	or.pred  	%p20, %p78, %p87;
	add.s32 	%r66, %r61, %r72;
	or.pred  	%p21, %p81, %p87;
	add.s32 	%r67, %r62, %r72;
	mov.b32 	%r344, 0;
	mov.pred 	%p116, -1;
$L__BB0_24:
	mov.pred 	%p22, %p116;
	mul.wide.u32 	%rd42, %r344, 12;
	add.s64 	%rd3, %rd2, %rd42;
	mov.b32 	%r146, 0;
	st.local.u32 	[%rd3+8], %r146;
	st.local.u32 	[%rd3+4], %r146;
	st.local.u32 	[%rd3], %r146;
	mov.u32 	%r147, _ZZ5sobelPhS_jjjE11shared_mask;
	mad.lo.s32 	%r69, %r344, 25, %r147;
	mov.f32 	%f245, 0f00000000;
	mov.f32 	%f246, %f245;
	mov.f32 	%f247, %f245;
	@%p1 bra 	$L__BB0_26;
	ld.shared.s8 	%r148, [%r69];
	ld.shared.u8 	%r149, [%r43+2];
	mul.lo.s32 	%r150, %r149, %r148;
	cvt.rn.f32.s32 	%f247, %r150;
	st.local.f32 	[%rd3+8], %f247;
	ld.shared.u8 	%r151, [%r43+1];
	mul.lo.s32 	%r152, %r151, %r148;
	cvt.rn.f32.s32 	%f246, %r152;
	st.local.f32 	[%rd3+4], %f246;
	ld.shared.u8 	%r153, [%r43];
	mul.lo.s32 	%r154, %r153, %r148;
	cvt.rn.f32.s32 	%f245, %r154;
	st.local.f32 	[%rd3], %f245;
$L__BB0_26:
	@%p2 bra 	$L__BB0_28;
	ld.shared.s8 	%r155, [%r69+5];
	ld.shared.u8 	%r156, [%r44+2];
	mul.lo.s32 	%r157, %r156, %r155;
	cvt.rn.f32.s32 	%f146, %r157;
	add.f32 	%f247, %f247, %f146;
	st.local.f32 	[%rd3+8], %f247;
	ld.shared.u8 	%r158, [%r44+1];
	mul.lo.s32 	%r159, %r158, %r155;
	cvt.rn.f32.s32 	%f147, %r159;
	add.f32 	%f246, %f246, %f147;
	st.local.f32 	[%rd3+4], %f246;
	ld.shared.u8 	%r160, [%r44];
	mul.lo.s32 	%r161, %r160, %r155;
	cvt.rn.f32.s32 	%f148, %r161;
	add.f32 	%f245, %f245, %f148;
	st.local.f32 	[%rd3], %f245;
$L__BB0_28:
	@%p3 bra 	$L__BB0_30;
	ld.shared.s8 	%r162, [%r69+10];
	ld.shared.u8 	%r163, [%r45+2];
	mul.lo.s32 	%r164, %r163, %r162;
	cvt.rn.f32.s32 	%f149, %r164;
	add.f32 	%f247, %f247, %f149;
	st.local.f32 	[%rd3+8], %f247;
	ld.shared.u8 	%r165, [%r45+1];
	mul.lo.s32 	%r166, %r165, %r162;
	cvt.rn.f32.s32 	%f150, %r166;
	add.f32 	%f246, %f246, %f150;
	st.local.f32 	[%rd3+4], %f246;
	ld.shared.u8 	%r167, [%r45];
	mul.lo.s32 	%r168, %r167, %r162;
	cvt.rn.f32.s32 	%f151, %r168;
	add.f32 	%f245, %f245, %f151;
	st.local.f32 	[%rd3], %f245;
$L__BB0_30:
	@%p4 bra 	$L__BB0_32;
	ld.shared.s8 	%r169, [%r69+15];
	ld.shared.u8 	%r170, [%r46+2];
	mul.lo.s32 	%r171, %r170, %r169;
	cvt.rn.f32.s32 	%f152, %r171;
	add.f32 	%f247, %f247, %f152;
	st.local.f32 	[%rd3+8], %f247;
	ld.shared.u8 	%r172, [%r46+1];
	mul.lo.s32 	%r173, %r172, %r169;
	cvt.rn.f32.s32 	%f153, %r173;
	add.f32 	%f246, %f246, %f153;
	st.local.f32 	[%rd3+4], %f246;
	ld.shared.u8 	%r174, [%r46];
	mul.lo.s32 	%r175, %r174, %r169;
	cvt.rn.f32.s32 	%f154, %r175;
	add.f32 	%f245, %f245, %f154;
	st.local.f32 	[%rd3], %f245;
$L__BB0_32:
	@%p5 bra 	$L__BB0_34;
	ld.shared.s8 	%r176, [%r69+20];
	ld.shared.u8 	%r177, [%r47+2];
	mul.lo.s32 	%r178, %r177, %r176;
	cvt.rn.f32.s32 	%f155, %r178;
	add.f32 	%f247, %f247, %f155;
	st.local.f32 	[%rd3+8], %f247;
	ld.shared.u8 	%r179, [%r47+1];
	mul.lo.s32 	%r180, %r179, %r176;
	cvt.rn.f32.s32 	%f156, %r180;
	add.f32 	%f246, %f246, %f156;
	st.local.f32 	[%rd3+4], %f246;
	ld.shared.u8 	%r181, [%r47];
	mul.lo.s32 	%r182, %r181, %r176;
	cvt.rn.f32.s32 	%f157, %r182;
	add.f32 	%f245, %f245, %f157;
	st.local.f32 	[%rd3], %f245;
$L__BB0_34:
	@%p6 bra 	$L__BB0_36;
	ld.shared.s8 	%r183, [%r69+1];
	ld.shared.u8 	%r184, [%r48+2];
	mul.lo.s32 	%r185, %r184, %r183;
	cvt.rn.f32.s32 	%f158, %r185;
	add.f32 	%f247, %f247, %f158;
	st.local.f32 	[%rd3+8], %f247;
	ld.shared.u8 	%r186, [%r48+1];
	mul.lo.s32 	%r187, %r186, %r183;
	cvt.rn.f32.s32 	%f159, %r187;
	add.f32 	%f246, %f246, %f159;
	st.local.f32 	[%rd3+4], %f246;
	ld.shared.u8 	%r188, [%r48];
	mul.lo.s32 	%r189, %r188, %r183;
	cvt.rn.f32.s32 	%f160, %r189;
	add.f32 	%f245, %f245, %f160;
	st.local.f32 	[%rd3], %f245;
$L__BB0_36:
	ld.param.u32 	%r337, [_Z5sobelPhS_jjj_param_2];
	setp.lt.s32 	%p88, %r4, 1;
	setp.gt.s32 	%p89, %r4, %r71;
	or.pred  	%p90, %p88, %p89;
	setp.eq.s32 	%p91, %r8, 0;
	setp.gt.s32 	%p92, %r8, %r337;
	or.pred  	%p93, %p91, %p92;
	or.pred  	%p94, %p90, %p93;
	@%p94 bra 	$L__BB0_38;
	ld.shared.s8 	%r190, [%r69+6];
	ld.shared.u8 	%r191, [%r49+2];
	mul.lo.s32 	%r192, %r191, %r190;
	cvt.rn.f32.s32 	%f161, %r192;
	add.f32 	%f247, %f247, %f161;
	st.local.f32 	[%rd3+8], %f247;
	ld.shared.u8 	%r193, [%r49+1];
	mul.lo.s32 	%r194, %r193, %r190;
	cvt.rn.f32.s32 	%f162, %r194;
	add.f32 	%f246, %f246, %f162;
	st.local.f32 	[%rd3+4], %f246;
	ld.shared.u8 	%r195, [%r49];
	mul.lo.s32 	%r196, %r195, %r190;
	cvt.rn.f32.s32 	%f163, %r196;
	add.f32 	%f245, %f245, %f163;
	st.local.f32 	[%rd3], %f245;
$L__BB0_38:
	ld.param.u32 	%r338, [_Z5sobelPhS_jjj_param_2];
	setp.lt.s32 	%p95, %r4, 0;
	setp.ge.s32 	%p96, %r4, %r71;
	or.pred  	%p97, %p95, %p96;
	setp.eq.s32 	%p98, %r8, 0;
	setp.gt.s32 	%p99, %r8, %r338;
	or.pred  	%p100, %p98, %p99;
	or.pred  	%p101, %p97, %p100;
	@%p101 bra 	$L__BB0_40;
	ld.shared.s8 	%r197, [%r69+11];
	ld.shared.u8 	%r198, [%r50+2];
	mul.lo.s32 	%r199, %r198, %r197;
	cvt.rn.f32.s32 	%f164, %r199;
	add.f32 	%f247, %f247, %f164;
	st.local.f32 	[%rd3+8], %f247;
	ld.shared.u8 	%r200, [%r50+1];
	mul.lo.s32 	%r201, %r200, %r197;
	cvt.rn.f32.s32 	%f165, %r201;
	add.f32 	%f246, %f246, %f165;
	st.local.f32 	[%rd3+4], %f246;
	ld.shared.u8 	%r202, [%r50];
	mul.lo.s32 	%r203, %r202, %r197;
	cvt.rn.f32.s32 	%f166, %r203;
	add.f32 	%f245, %f245, %f166;
	st.local.f32 	[%rd3], %f245;
$L__BB0_40:
	@%p7 bra 	$L__BB0_42;
	ld.shared.s8 	%r204, [%r69+16];
	ld.shared.u8 	%r205, [%r51+2];
	mul.lo.s32 	%r206, %r205, %r204;
	cvt.rn.f32.s32 	%f167, %r206;
	add.f32 	%f247, %f247, %f167;
	st.local.f32 	[%rd3+8], %f247;
	ld.shared.u8 	%r207, [%r51+1];
	mul.lo.s32 	%r208, %r207, %r204;
	cvt.rn.f32.s32 	%f168, %r208;
	add.f32 	%f246, %f246, %f168;
	st.local.f32 	[%rd3+4], %f246;
	ld.shared.u8 	%r209, [%r51];
	mul.lo.s32 	%r210, %r209, %r204;
	cvt.rn.f32.s32 	%f169, %r210;
	add.f32 	%f245, %f245, %f169;
	st.local.f32 	[%rd3], %f245;
$L__BB0_42:
	@%p8 bra 	$L__BB0_44;
	ld.shared.s8 	%r211, [%r69+21];
	ld.shared.u8 	%r212, [%r52+2];
	mul.lo.s32 	%r213, %r212, %r211;
	cvt.rn.f32.s32 	%f170, %r213;
	add.f32 	%f247, %f247, %f170;
	st.local.f32 	[%rd3+8], %f247;
	ld.shared.u8 	%r214, [%r52+1];
	mul.lo.s32 	%r215, %r214, %r211;
	cvt.rn.f32.s32 	%f171, %r215;
	add.f32 	%f246, %f246, %f171;
	st.local.f32 	[%rd3+4], %f246;
	ld.shared.u8 	%r216, [%r52];
	mul.lo.s32 	%r217, %r216, %r211;
	cvt.rn.f32.s32 	%f172, %r217;
	add.f32 	%f245, %f245, %f172;
	st.local.f32 	[%rd3], %f245;
$L__BB0_44:
	@%p9 bra 	$L__BB0_46;
	ld.shared.s8 	%r218, [%r69+2];
	ld.shared.u8 	%r219, [%r53+2];
	mul.lo.s32 	%r220, %r219, %r218;
	cvt.rn.f32.s32 	%f173, %r220;
	add.f32 	%f247, %f247, %f173;
	st.local.f32 	[%rd3+8], %f247;
	ld.shared.u8 	%r221, [%r53+1];
	mul.lo.s32 	%r222, %r221, %r218;
	cvt.rn.f32.s32 	%f174, %r222;
	add.f32 	%f246, %f246, %f174;
	st.local.f32 	[%rd3+4], %f246;
	ld.shared.u8 	%r223, [%r53];
	mul.lo.s32 	%r224, %r223, %r218;
	cvt.rn.f32.s32 	%f175, %r224;
	add.f32 	%f245, %f245, %f175;
	st.local.f32 	[%rd3], %f245;
$L__BB0_46:
	ld.param.u32 	%r339, [_Z5sobelPhS_jjj_param_2];
	setp.lt.s32 	%p102, %r4, 1;
	setp.gt.s32 	%p103, %r4, %r71;
	or.pred  	%p104, %p102, %p103;
	setp.ge.s32 	%p105, %r8, %r339;
	or.pred  	%p106, %p104, %p105;
	@%p106 bra 	$L__BB0_48;
	ld.shared.s8 	%r225, [%r69+7];
	ld.shared.u8 	%r226, [%r54+2];
	mul.lo.s32 	%r227, %r226, %r225;
	cvt.rn.f32.s32 	%f176, %r227;
	add.f32 	%f247, %f247, %f176;
	st.local.f32 	[%rd3+8], %f247;
	ld.shared.u8 	%r228, [%r54+1];
	mul.lo.s32 	%r229, %r228, %r225;
	cvt.rn.f32.s32 	%f177, %r229;
	add.f32 	%f246, %f246, %f177;
	st.local.f32 	[%rd3+4], %f246;
	ld.shared.u8 	%r230, [%r54];
	mul.lo.s32 	%r231, %r230, %r225;
	cvt.rn.f32.s32 	%f178, %r231;
	add.f32 	%f245, %f245, %f178;
	st.local.f32 	[%rd3], %f245;
$L__BB0_48:
	ld.param.u32 	%r340, [_Z5sobelPhS_jjj_param_2];
	setp.lt.s32 	%p107, %r4, 0;
	setp.ge.s32 	%p108, %r4, %r71;
	setp.ge.s32 	%p109, %r8, %r340;
	or.pred  	%p110, %p108, %p109;
	or.pred  	%p111, %p110, %p107;
	@%p111 bra 	$L__BB0_50;
	ld.shared.s8 	%r232, [%r69+12];
	ld.shared.u8 	%r233, [%r55+2];
	mul.lo.s32 	%r234, %r233, %r232;
	cvt.rn.f32.s32 	%f179, %r234;
	add.f32 	%f247, %f247, %f179;
	st.local.f32 	[%rd3+8], %f247;
	ld.shared.u8 	%r235, [%r55+1];
	mul.lo.s32 	%r236, %r235, %r232;
	cvt.rn.f32.s32 	%f180, %r236;
	add.f32 	%f246, %f246, %f180;
	st.local.f32 	[%rd3+4], %f246;
	ld.shared.u8 	%r237, [%r55];
	mul.lo.s32 	%r238, %r237, %r232;
	cvt.rn.f32.s32 	%f181, %r238;
	add.f32 	%f245, %f245, %f181;
	st.local.f32 	[%rd3], %f245;
$L__BB0_50:
	@%p10 bra 	$L__BB0_52;
	ld.shared.s8 	%r239, [%r69+17];
	ld.shared.u8 	%r240, [%r56+2];
	mul.lo.s32 	%r241, %r240, %r239;
	cvt.rn.f32.s32 	%f182, %r241;
	add.f32 	%f247, %f247, %f182;
	st.local.f32 	[%rd3+8], %f247;
	ld.shared.u8 	%r242, [%r56+1];
	mul.lo.s32 	%r243, %r242, %r239;
	cvt.rn.f32.s32 	%f183, %r243;
	add.f32 	%f246, %f246, %f183;
	st.local.f32 	[%rd3+4], %f246;
	ld.shared.u8 	%r244, [%r56];
	mul.lo.s32 	%r245, %r244, %r239;
	cvt.rn.f32.s32 	%f184, %r245;
	add.f32 	%f245, %f245, %f184;
	st.local.f32 	[%rd3], %f245;
$L__BB0_52:
	@%p11 bra 	$L__BB0_54;
	ld.shared.s8 	%r246, [%r69+22];
	ld.shared.u8 	%r247, [%r57+2];
	mul.lo.s32 	%r248, %r247, %r246;
	cvt.rn.f32.s32 	%f185, %r248;
	add.f32 	%f247, %f247, %f185;
	st.local.f32 	[%rd3+8], %f247;
	ld.shared.u8 	%r249, [%r57+1];
	mul.lo.s32 	%r250, %r249, %r246;
	cvt.rn.f32.s32 	%f186, %r250;
	add.f32 	%f246, %f246, %f186;
	st.local.f32 	[%rd3+4], %f246;
	ld.shared.u8 	%r251, [%r57];
	mul.lo.s32 	%r252, %r251, %r246;
	cvt.rn.f32.s32 	%f187, %r252;
	add.f32 	%f245, %f245, %f187;
	st.local.f32 	[%rd3], %f245;
$L__BB0_54:
	@%p12 bra 	$L__BB0_56;
	ld.shared.s8 	%r253, [%r69+3];
	ld.shared.u8 	%r254, [%r58+2];
	mul.lo.s32 	%r255, %r254, %r253;
	cvt.rn.f32.s32 	%f188, %r255;
	add.f32 	%f247, %f247, %f188;
	st.local.f32 	[%rd3+8], %f247;
	ld.shared.u8 	%r256, [%r58+1];
	mul.lo.s32 	%r257, %r256, %r253;
	cvt.rn.f32.s32 	%f189, %r257;
	add.f32 	%f246, %f246, %f189;
	st.local.f32 	[%rd3+4], %f246;
	ld.shared.u8 	%r258, [%r58];
	mul.lo.s32 	%r259, %r258, %r253;
	cvt.rn.f32.s32 	%f190, %r259;
	add.f32 	%f245, %f245, %f190;
	st.local.f32 	[%rd3], %f245;
$L__BB0_56:
	@%p13 bra 	$L__BB0_58;
	ld.shared.s8 	%r260, [%r69+8];
	ld.shared.u8 	%r261, [%r59+2];
	mul.lo.s32 	%r262, %r261, %r260;
	cvt.rn.f32.s32 	%f191, %r262;
	add.f32 	%f247, %f247, %f191;
	st.local.f32 	[%rd3+8], %f247;
	ld.shared.u8 	%r263, [%r59+1];
	mul.lo.s32 	%r264, %r263, %r260;
	cvt.rn.f32.s32 	%f192, %r264;
	add.f32 	%f246, %f246, %f192;
	st.local.f32 	[%rd3+4], %f246;
	ld.shared.u8 	%r265, [%r59];
	mul.lo.s32 	%r266, %r265, %r260;
	cvt.rn.f32.s32 	%f193, %r266;
	add.f32 	%f245, %f245, %f193;
	st.local.f32 	[%rd3], %f245;
$L__BB0_58:
	@%p14 bra 	$L__BB0_60;
	ld.shared.s8 	%r267, [%r69+13];
	ld.shared.u8 	%r268, [%r60+2];
	mul.lo.s32 	%r269, %r268, %r267;
	cvt.rn.f32.s32 	%f194, %r269;
	add.f32 	%f247, %f247, %f194;
	st.local.f32 	[%rd3+8], %f247;
	ld.shared.u8 	%r270, [%r60+1];
	mul.lo.s32 	%r271, %r270, %r267;
	cvt.rn.f32.s32 	%f195, %r271;
	add.f32 	%f246, %f246, %f195;
	st.local.f32 	[%rd3+4], %f246;
	ld.shared.u8 	%r272, [%r60];
	mul.lo.s32 	%r273, %r272, %r267;
	cvt.rn.f32.s32 	%f196, %r273;
	add.f32 	%f245, %f245, %f196;
	st.local.f32 	[%rd3], %f245;
$L__BB0_60:
	@%p15 bra 	$L__BB0_62;
	ld.shared.s8 	%r274, [%r69+18];
	ld.shared.u8 	%r275, [%r61+2];
	mul.lo.s32 	%r276, %r275, %r274;
	cvt.rn.f32.s32 	%f197, %r276;
	add.f32 	%f247, %f247, %f197;
	st.local.f32 	[%rd3+8], %f247;
	ld.shared.u8 	%r277, [%r61+1];
	mul.lo.s32 	%r278, %r277, %r274;
	cvt.rn.f32.s32 	%f198, %r278;
	add.f32 	%f246, %f246, %f198;
	st.local.f32 	[%rd3+4], %f246;
	ld.shared.u8 	%r279, [%r61];
	mul.lo.s32 	%r280, %r279, %r274;
	cvt.rn.f32.s32 	%f199, %r280;
	add.f32 	%f245, %f245, %f199;
	st.local.f32 	[%rd3], %f245;
$L__BB0_62:
	@%p16 bra 	$L__BB0_64;
	ld.shared.s8 	%r281, [%r69+23];
	ld.shared.u8 	%r282, [%r62+2];
	mul.lo.s32 	%r283, %r282, %r281;
	cvt.rn.f32.s32 	%f200, %r283;
	add.f32 	%f247, %f247, %f200;
	st.local.f32 	[%rd3+8], %f247;
	ld.shared.u8 	%r284, [%r62+1];
	mul.lo.s32 	%r285, %r284, %r281;
	cvt.rn.f32.s32 	%f201, %r285;
	add.f32 	%f246, %f246, %f201;
	st.local.f32 	[%rd3+4], %f246;
	ld.shared.u8 	%r286, [%r62];
	mul.lo.s32 	%r287, %r286, %r281;
	cvt.rn.f32.s32 	%f202, %r287;
	add.f32 	%f245, %f245, %f202;
	st.local.f32 	[%rd3], %f245;
$L__BB0_64:
	@%p17 bra 	$L__BB0_66;
	ld.shared.s8 	%r288, [%r69+4];
	ld.shared.u8 	%r289, [%r63+2];
	mul.lo.s32 	%r290, %r289, %r288;
	cvt.rn.f32.s32 	%f203, %r290;
	add.f32 	%f247, %f247, %f203;
	st.local.f32 	[%rd3+8], %f247;
	ld.shared.u8 	%r291, [%r63+1];
	mul.lo.s32 	%r292, %r291, %r288;
	cvt.rn.f32.s32 	%f204, %r292;
	add.f32 	%f246, %f246, %f204;
	st.local.f32 	[%rd3+4], %f246;
	ld.shared.u8 	%r293, [%r63];
	mul.lo.s32 	%r294, %r293, %r288;
	cvt.rn.f32.s32 	%f205, %r294;
	add.f32 	%f245, %f245, %f205;
	st.local.f32 	[%rd3], %f245;
$L__BB0_66:
	@%p18 bra 	$L__BB0_68;
	ld.shared.s8 	%r295, [%r69+9];
	ld.shared.u8 	%r296, [%r64+2];
	mul.lo.s32 	%r297, %r296, %r295;
	cvt.rn.f32.s32 	%f206, %r297;
	add.f32 	%f247, %f247, %f206;
	st.local.f32 	[%rd3+8], %f247;
	ld.shared.u8 	%r298, [%r64+1];
	mul.lo.s32 	%r299, %r298, %r295;
	cvt.rn.f32.s32 	%f207, %r299;
	add.f32 	%f246, %f246, %f207;
	st.local.f32 	[%rd3+4], %f246;
	ld.shared.u8 	%r300, [%r64];
	mul.lo.s32 	%r301, %r300, %r295;
	cvt.rn.f32.s32 	%f208, %r301;
	add.f32 	%f245, %f245, %f208;
	st.local.f32 	[%rd3], %f245;
$L__BB0_68:
	@%p19 bra 	$L__BB0_70;
	ld.shared.s8 	%r302, [%r69+14];
	ld.shared.u8 	%r303, [%r65+2];
	mul.lo.s32 	%r304, %r303, %r302;
	cvt.rn.f32.s32 	%f209, %r304;
	add.f32 	%f247, %f247, %f209;
	st.local.f32 	[%rd3+8], %f247;
	ld.shared.u8 	%r305, [%r65+1];
	mul.lo.s32 	%r306, %r305, %r302;
	cvt.rn.f32.s32 	%f210, %r306;
	add.f32 	%f246, %f246, %f210;
	st.local.f32 	[%rd3+4], %f246;
	ld.shared.u8 	%r307, [%r65];
	mul.lo.s32 	%r308, %r307, %r302;
	cvt.rn.f32.s32 	%f211, %r308;
	add.f32 	%f245, %f245, %f211;
	st.local.f32 	[%rd3], %f245;
$L__BB0_70:
	@%p20 bra 	$L__BB0_72;
	ld.shared.s8 	%r309, [%r69+19];
	ld.shared.u8 	%r310, [%r66+2];
	mul.lo.s32 	%r311, %r310, %r309;
	cvt.rn.f32.s32 	%f212, %r311;
	add.f32 	%f247, %f247, %f212;
	st.local.f32 	[%rd3+8], %f247;
	ld.shared.u8 	%r312, [%r66+1];
	mul.lo.s32 	%r313, %r312, %r309;
	cvt.rn.f32.s32 	%f213, %r313;
	add.f32 	%f246, %f246, %f213;
	st.local.f32 	[%rd3+4], %f246;
	ld.shared.u8 	%r314, [%r66];
	mul.lo.s32 	%r315, %r314, %r309;
	cvt.rn.f32.s32 	%f214, %r315;
	add.f32 	%f245, %f245, %f214;
	st.local.f32 	[%rd3], %f245;
$L__BB0_72:
	@%p21 bra 	$L__BB0_74;
	ld.shared.s8 	%r316, [%r69+24];
	ld.shared.u8 	%r317, [%r67+2];
	mul.lo.s32 	%r318, %r317, %r316;
	cvt.rn.f32.s32 	%f215, %r318;
	add.f32 	%f216, %f247, %f215;
	st.local.f32 	[%rd3+8], %f216;
	ld.shared.u8 	%r319, [%r67+1];
	mul.lo.s32 	%r320, %r319, %r316;
	cvt.rn.f32.s32 	%f217, %r320;
	add.f32 	%f218, %f246, %f217;
	st.local.f32 	[%rd3+4], %f218;
	ld.shared.u8 	%r321, [%r67];
	mul.lo.s32 	%r322, %r321, %r316;
	cvt.rn.f32.s32 	%f219, %r322;
	add.f32 	%f220, %f245, %f219;
	st.local.f32 	[%rd3], %f220;
$L__BB0_74:
	mov.b32 	%r344, 1;
	mov.pred 	%p116, 0;
	@%p22 bra 	$L__BB0_24;
	ld.param.u64 	%rd50, [_Z5sobelPhS_jjj_param_1];
	cvta.to.global.u64 	%rd43, %rd50;
	ld.local.v2.f32 	{%f221, %f222}, [%rd2+8];
	fma.rn.f32 	%f223, %f221, %f221, 0f00000000;
	ld.local.v2.f32 	{%f224, %f225}, [%rd2];
	fma.rn.f32 	%f226, %f225, %f225, 0f00000000;
	fma.rn.f32 	%f227, %f224, %f224, 0f00000000;
	ld.local.v2.f32 	{%f228, %f229}, [%rd2+16];
	fma.rn.f32 	%f230, %f229, %f229, %f223;
	fma.rn.f32 	%f231, %f228, %f228, %f226;
	fma.rn.f32 	%f232, %f222, %f222, %f227;
	sqrt.rn.f32 	%f233, %f230;
	mul.f32 	%f234, %f233, 0f3E000000;
	sqrt.rn.f32 	%f235, %f231;
	mul.f32 	%f236, %f235, 0f3E000000;
	sqrt.rn.f32 	%f237, %f232;
	mul.f32 	%f238, %f237, 0f3E000000;
	setp.gt.f32 	%p113, %f234, 0f437F0000;
	selp.f32 	%f239, 0f437F0000, %f234, %p113;
	cvt.rzi.u32.f32 	%r324, %f239;
	setp.gt.f32 	%p114, %f236, 0f437F0000;
	selp.f32 	%f240, 0f437F0000, %f236, %p114;
	cvt.rzi.u32.f32 	%r325, %f240;
	setp.gt.f32 	%p115, %f238, 0f437F0000;
	selp.f32 	%f241, 0f437F0000, %f238, %p115;
	cvt.rzi.u32.f32 	%r326, %f241;
	mad.lo.s32 	%r327, %r71, %r8, %r4;
	mul.lo.s32 	%r328, %r327, %r72;
	add.s32 	%r329, %r328, 2;
	cvt.u64.u32 	%rd44, %r329;
	add.s64 	%rd45, %rd43, %rd44;
	st.global.u8 	[%rd45], %r324;
	add.s32 	%r330, %r328, 1;
	cvt.u64.u32 	%rd46, %r330;
	add.s64 	%rd47, %rd43, %rd46;
	st.global.u8 	[%rd47], %r325;
	cvt.u64.u32 	%rd48, %r328;
	add.s64 	%rd49, %rd43, %rd48;
	st.global.u8 	[%rd49], %r326;
$L__BB0_76:
	ret;

}


// ===== COMPILED SASS (sm_100) =====

	.target	sm_100

	.elftype	@"ET_EXEC"


//--------------------- .note.nv.tkinfo           --------------------------
	.section	.note.nv.tkinfo,"",@"SHT_NOTE"
	.sectionflags	@"SHF_NOTE_NV_TKINFO"
	.tkinfo
        /*0018*/ 	.word	0x00000002
        /*0030*/ 	.string	""
        /*0030*/ 	.string	"ptxas"
        /*0030*/ 	.string	"Cuda compilation tools, release 13.0, V13.0.88"
        /*0030*/ 	.string	"Build cuda_13.0.r13.0/compiler.36424714_0"
        /*0030*/ 	.string	"-arch sm_100 -m 64 "



//--------------------- .note.nv.cuinfo           --------------------------
	.section	.note.nv.cuinfo,"",@"SHT_NOTE"
	.sectionflags	@"SHF_NOTE_NV_CUINFO"
        /*0018*/ 	.short	0x0002
        /*001a*/ 	.short	0x0064
        /*001c*/ 	.short	0x0082
	.zero		2


//--------------------- .nv.info                  --------------------------
	.section	.nv.info,"",@"SHT_CUDA_INFO"
	.align	4


	//----- nvinfo : EIATTR_REGCOUNT
	.align		4
        /*0000*/ 	.byte	0x04, 0x2f
        /*0002*/ 	.short	(.L_2 - .L_1)
	.align		4
.L_1:
        /*0004*/ 	.word	index@(_Z5sobelPhS_jjj)
        /*0008*/ 	.word	0x00000037


	//----- nvinfo : EIATTR_FRAME_SIZE
	.align		4
.L_2:
        /*000c*/ 	.byte	0x04, 0x11
        /*000e*/ 	.short	(.L_4 - .L_3)
	.align		4
.L_3:
        /*0010*/ 	.word	index@($__internal_0_$__cuda_sm20_sqrt_rn_f32_slowpath)
        /*0014*/ 	.word	0x00000000


	//----- nvinfo : EIATTR_FRAME_SIZE
	.align		4
.L_4:
        /*0018*/ 	.byte	0x04, 0x11
        /*001a*/ 	.short	(.L_6 - .L_5)
	.align		4
.L_5:
        /*001c*/ 	.word	index@(_Z5sobelPhS_jjj)
        /*0020*/ 	.word	0x00000000


	//----- nvinfo : EIATTR_MIN_STACK_SIZE
	.align		4
.L_6:
        /*0024*/ 	.byte	0x04, 0x12
        /*0026*/ 	.short	(.L_8 - .L_7)
	.align		4
.L_7:
        /*0028*/ 	.word	index@(_Z5sobelPhS_jjj)
        /*002c*/ 	.word	0x00000000
.L_8:


//--------------------- .nv.compat                --------------------------
	.section	.nv.compat,"",@"SHT_CUDA_COMPAT_INFO"
	.align	4
        /*0000*/ 	.byte	0x02, 0x09, 0x00, 0x00, 0x02, 0x02, 0x01, 0x00, 0x02, 0x05, 0x05, 0x00, 0x03, 0x07, 0x01, 0x01
        /*0010*/ 	.byte	0x02, 0x03, 0x00, 0x00, 0x02, 0x06, 0x01, 0x00, 0x04, 0x0b, 0x08, 0x00, 0x01, 0x00, 0x00, 0x00
        /*0020*/ 	.byte	0x00, 0x00, 0x00, 0x00


//--------------------- .nv.info._Z5sobelPhS_jjj  --------------------------
	.section	.nv.info._Z5sobelPhS_jjj,"",@"SHT_CUDA_INFO"
	.sectionflags	@""
	.align	4


	//----- nvinfo : EIATTR_CUDA_API_VERSION
	.align		4
        /*0000*/ 	.byte	0x04, 0x37
        /*0002*/ 	.short	(.L_10 - .L_9)
.L_9:
        /*0004*/ 	.word	0x00000082


	//----- nvinfo : EIATTR_KPARAM_INFO
	.align		4
.L_10:
        /*0008*/ 	.byte	0x04, 0x17
        /*000a*/ 	.short	(.L_12 - .L_11)
.L_11:
        /*000c*/ 	.word	0x00000000
        /*0010*/ 	.short	0x0004
        /*0012*/ 	.short	0x0018
        /*0014*/ 	.byte	0x00, 0xf0, 0x11, 0x00


	//----- nvinfo : EIATTR_KPARAM_INFO
	.align		4
.L_12:
        /*0018*/ 	.byte	0x04, 0x17
        /*001a*/ 	.short	(.L_14 - .L_13)
.L_13:
        /*001c*/ 	.word	0x00000000
        /*0020*/ 	.short	0x0003
        /*0022*/ 	.short	0x0014
        /*0024*/ 	.byte	0x00, 0xf0, 0x11, 0x00


	//----- nvinfo : EIATTR_KPARAM_INFO
	.align		4
.L_14:
        /*0028*/ 	.byte	0x04, 0x17
        /*002a*/ 	.short	(.L_16 - .L_15)
.L_15:
        /*002c*/ 	.word	0x00000000
        /*0030*/ 	.short	0x0002
        /*0032*/ 	.short	0x0010
        /*0034*/ 	.byte	0x00, 0xf0, 0x11, 0x00


	//----- nvinfo : EIATTR_KPARAM_INFO
	.align		4
.L_16:
        /*0038*/ 	.byte	0x04, 0x17
        /*003a*/ 	.short	(.L_18 - .L_17)
.L_17:
        /*003c*/ 	.word	0x00000000
        /*0040*/ 	.short	0x0001
        /*0042*/ 	.short	0x0008
        /*0044*/ 	.byte	0x00, 0xf5, 0x21, 0x00


	//----- nvinfo : EIATTR_KPARAM_INFO
	.align		4
.L_18:
        /*0048*/ 	.byte	0x04, 0x17
        /*004a*/ 	.short	(.L_20 - .L_19)
.L_19:
        /*004c*/ 	.word	0x00000000
        /*0050*/ 	.short	0x0000
        /*0052*/ 	.short	0x0000
        /*0054*/ 	.byte	0x00, 0xf5, 0x21, 0x00


	//----- nvinfo : EIATTR_SPARSE_MMA_MASK
	.align		4
.L_20:
        /*0058*/ 	.byte	0x03, 0x50
        /*005a*/ 	.short	0x0000


	//----- nvinfo : EIATTR_MAXREG_COUNT
	.align		4
        /*005c*/ 	.byte	0x03, 0x1b
        /*005e*/ 	.short	0x00ff


	//----- nvinfo : EIATTR_NUM_BARRIERS
	.align		4
        /*0060*/ 	.byte	0x02, 0x4c
        /*0062*/ 	.byte	0x01
	.zero		1


	//----- nvinfo : EIATTR_MERCURY_ISA_VERSION
	.align		4
        /*0064*/ 	.byte	0x03, 0x5f
        /*0066*/ 	.short	0x0101


	//----- nvinfo : EIATTR_VRC_CTA_INIT_COUNT
	.align		4
        /*0068*/ 	.byte	0x02, 0x4a
	.zero		1
	.zero		1


	//----- nvinfo : EIATTR_EXIT_INSTR_OFFSETS
	.align		4
        /*006c*/ 	.byte	0x04, 0x1c
        /*006e*/ 	.short	(.L_22 - .L_21)


	//   ....[0]....
.L_21:
        /*0070*/ 	.word	0x000000f0


	//   ....[1]....
        /*0074*/ 	.word	0x000071c0


	//----- nvinfo : EIATTR_CRS_STACK_SIZE
	.align		4
.L_22:
        /*0078*/ 	.byte	0x04, 0x1e
        /*007a*/ 	.short	(.L_24 - .L_23)
.L_23:
        /*007c*/ 	.word	0x00000000


	//----- nvinfo : EIATTR_CBANK_PARAM_SIZE
	.align		4
.L_24:
        /*0080*/ 	.byte	0x03, 0x19
        /*0082*/ 	.short	0x001c


	//----- nvinfo : EIATTR_PARAM_CBANK
	.align		4
        /*0084*/ 	.byte	0x04, 0x0a
        /*0086*/ 	.short	(.L_26 - .L_25)
	.align		4
.L_25:
        /*0088*/ 	.word	index@(.nv.constant0._Z5sobelPhS_jjj)
        /*008c*/ 	.short	0x0380
        /*008e*/ 	.short	0x001c


	//----- nvinfo : EIATTR_SW_WAR
	.align		4
.L_26:
        /*0090*/ 	.byte	0x04, 0x36
        /*0092*/ 	.short	(.L_28 - .L_27)
.L_27:
        /*0094*/ 	.word	0x00000008
.L_28:


//--------------------- .nv.callgraph             --------------------------
	.section	.nv.callgraph,"",@"SHT_CUDA_CALLGRAPH"
	.align	4
	.sectionentsize	8
	.align		4
        /*0000*/ 	.word	0x00000000
	.align		4
        /*0004*/ 	.word	0xffffffff
	.align		4
        /*0008*/ 	.word	0x00000000
	.align		4
        /*000c*/ 	.word	0xfffffffe
	.align		4
        /*0010*/ 	.word	0x00000000
	.align		4
        /*0014*/ 	.word	0xfffffffd
	.align		4
        /*0018*/ 	.word	0x00000000
	.align		4
        /*001c*/ 	.word	0xfffffffc


//--------------------- .nv.constant3             --------------------------
	.section	.nv.constant3,"a",@progbits
.nv.constant3:
	.type		mask,@object
	.size		mask,(.L_0 - mask)
mask:
        /*0000*/ 	.byte	0xff, 0xfc, 0xfa, 0xfc, 0xff, 0xfe, 0xf8, 0xf4, 0xf8, 0xfe, 0x00, 0x00, 0x00, 0x00, 0x00, 0x02
        /*0010*/ 	.byte	0x08, 0x0c, 0x08, 0x02, 0x01, 0x04, 0x06, 0x04, 0x01, 0xff, 0xfe, 0x00, 0x02, 0x01, 0xfc, 0xf8
        /*0020*/ 	.byte	0x00, 0x08, 0x04, 0xfa, 0xf4, 0x00, 0x0c, 0x06, 0xfc, 0xf8, 0x00, 0x08, 0x04, 0xff, 0xfe, 0x00
        /*0030*/ 	.byte	0x02, 0x01
.L_0:


//--------------------- .text._Z5sobelPhS_jjj     --------------------------
	.section	.text._Z5sobelPhS_jjj,"ax",@progbits
	.align	128
        .global         _Z5sobelPhS_jjj
        .type           _Z5sobelPhS_jjj,@function
        .size           _Z5sobelPhS_jjj,(.L_x_78 - _Z5sobelPhS_jjj)
        .other          _Z5sobelPhS_jjj,@"STO_CUDA_ENTRY STV_DEFAULT"
_Z5sobelPhS_jjj:
.text._Z5sobelPhS_jjj:
[----:B------:R-:W-:Y:S01]  /*0000*/  LDC R1, c[0x0][0x37c] ;  /* 0x0000df00ff017b82 */ /* 0x000fe20000000800 */
[----:B------:R-:W0:Y:S07]  /*0010*/  S2R R0, SR_TID.X ;  /* 0x0000000000007919 */ /* 0x000e2e0000002100 */
[----:B------:R-:W1:Y:S01]  /*0020*/  S2UR UR4, SR_CTAID.X ;  /* 0x00000000000479c3 */ /* 0x000e620000002500 */
[----:B------:R-:W1:Y:S01]  /*0030*/  LDCU UR5, c[0x0][0x360] ;  /* 0x00006c00ff0577ac */ /* 0x000e620008000800 */
[----:B------:R-:W2:Y:S01]  /*0040*/  S2R R11, SR_TID.Y ;  /* 0x00000000000b7919 */ /* 0x000ea20000002200 */
[----:B------:R-:W3:Y:S05]  /*0050*/  LDCU.64 UR8, c[0x0][0x390] ;  /* 0x00007200ff0877ac */ /* 0x000eea0008000a00 */
[----:B------:R-:W4:Y:S08]  /*0060*/  S2UR UR6, SR_CTAID.Y ;  /* 0x00000000000679c3 */ /* 0x000f300000002600 */
[----:B------:R-:W4:Y:S01]  /*0070*/  LDC R2, c[0x0][0x364] ;  /* 0x0000d900ff027b82 */ /* 0x000f220000000800 */
[----:B---3--:R-:W-:Y:S01]  /*0080*/  IMAD.U32 R15, RZ, RZ, UR9 ;  /* 0x00000009ff0f7e24 */ /* 0x008fe2000f8e00ff */
[----:B-1----:R-:W-:-:S06]  /*0090*/  UIMAD UR4, UR4, UR5, URZ ;  /* 0x00000005040472a4 */ /* 0x002fcc000f8e02ff */
[----:B0-----:R-:W-:-:S05]  /*00a0*/  VIADD R4, R0, UR4 ;  /* 0x0000000400047c36 */ /* 0x001fca0008000000 */
[----:B------:R-:W-:Y:S01]  /*00b0*/  ISETP.GE.U32.AND P0, PT, R4, R15, PT ;  /* 0x0000000f0400720c */ /* 0x000fe20003f06070 */
[----:B----4-:R-:W-:-:S04]  /*00c0*/  IMAD R10, R2, UR6, RZ ;  /* 0x00000006020a7c24 */ /* 0x010fc8000f8e02ff */
[----:B--2---:R-:W-:-:S05]  /*00d0*/  IMAD.IADD R5, R10, 0x1, R11 ;  /* 0x000000010a057824 */ /* 0x004fca00078e020b */
[----:B------:R-:W-:-:S13]  /*00e0*/  ISETP.GE.U32.OR P0, PT, R5, UR8, P0 ;  /* 0x0000000805007c0c */ /* 0x000fda0008706470 */
[----:B------:R-:W-:Y:S05]  /*00f0*/  @P0 EXIT ;  /* 0x000000000000094d */ /* 0x000fea0003800000 */
[C---:B------:R-:W-:Y:S01]  /*0100*/  LOP3.LUT R3, R11.reuse, 0xffff, RZ, 0xc0, !PT ;  /* 0x0000ffff0b037812 */ /* 0x040fe200078ec0ff */
[----:B------:R-:W0:Y:S01]  /*0110*/  S2R R12, SR_CgaCtaId ;  /* 0x00000000000c7919 */ /* 0x000e220000008800 */
[----:B------:R-:W-:Y:S01]  /*0120*/  MOV R9, 0x400 ;  /* 0x0000040000097802 */ /* 0x000fe20000000f00 */
[----:B------:R-:W-:Y:S01]  /*0130*/  IMAD R14, R11, UR5, R0 ;  /* 0x000000050b0e7c24 */ /* 0x000fe2000f8e0200 */
[----:B------:R-:W1:Y:S01]  /*0140*/  LDCU.64 UR8, c[0x0][0x358] ;  /* 0x00006b00ff0877ac */ /* 0x000e620008000a00 */
[----:B------:R-:W-:Y:S01]  /*0150*/  IMAD R3, R3, 0x3334, RZ ;  /* 0x0000333403037824 */ /* 0x000fe200078e02ff */
[----:B------:R-:W-:Y:S01]  /*0160*/  BSSY.RECONVERGENT B0, `(.L_x_0) ;  /* 0x000013b000007945 */ /* 0x000fe20003800200 */
[----:B------:R-:W-:Y:S01]  /*0170*/  VIADD R9, R9, 0xf30 ;  /* 0x00000f3009097836 */ /* 0x000fe20000000000 */
[----:B------:R-:W-:Y:S01]  /*0180*/  ISETP.GT.U32.AND P0, PT, R14, 0x50f, PT ;  /* 0x0000050f0e00780c */ /* 0x000fe20003f04070 */
[----:B------:R-:W2:Y:S01]  /*0190*/  LDCU UR6, c[0x0][0x398] ;  /* 0x00007300ff0677ac */ /* 0x000ea20008000800 */
[----:B------:R-:W-:Y:S01]  /*01a0*/  SHF.R.U32.HI R3, RZ, 0x10, R3 ;  /* 0x00000010ff037819 */ /* 0x000fe20000011603 */
[----:B------:R-:W3:Y:S03]  /*01b0*/  LDCU UR13, c[0x0][0x398] ;  /* 0x00007300ff0d77ac */ /* 0x000ee60008000800 */
[----:B------:R-:W-:Y:S01]  /*01c0*/  PRMT R3, R3, 0x9910, RZ ;  /* 0x0000991003037816 */ /* 0x000fe200000000ff */
[----:B------:R-:W4:Y:S04]  /*01d0*/  LDCU UR7, c[0x0][0x390] ;  /* 0x00007200ff0777ac */ /* 0x000f280008000800 */
[----:B------:R-:W-:Y:S01]  /*01e0*/  IMAD R3, R3, 0x5, RZ ;  /* 0x0000000503037824 */ /* 0x000fe200078e02ff */
[----:B------:R-:W1:Y:S03]  /*01f0*/  LDCU UR12, c[0x0][0x390] ;  /* 0x00007200ff0c77ac */ /* 0x000e660008000800 */
[----:B------:R-:W-:Y:S01]  /*0200*/  IMAD.MOV R3, RZ, RZ, -R3 ;  /* 0x000000ffff037224 */ /* 0x000fe200078e0a03 */
[----:B------:R-:W1:Y:S04]  /*0210*/  LDCU.64 UR10, c[0x0][0x380] ;  /* 0x00007000ff0a77ac */ /* 0x000e680008000a00 */
[----:B------:R-:W-:Y:S01]  /*0220*/  PRMT R6, R3, 0x7710, RZ ;  /* 0x0000771003067816 */ /* 0x000fe200000000ff */
[----:B------:R-:W1:Y:S04]  /*0230*/  LDCU.64 UR14, c[0x0][0x380] ;  /* 0x00007000ff0e77ac */ /* 0x000e680008000a00 */
[----:B------:R-:W-:Y:S01]  /*0240*/  IMAD.IADD R3, R6, 0x1, R11 ;  /* 0x0000000106037824 */ /* 0x000fe200078e020b */
[----:B0-----:R-:W-:Y:S01]  /*0250*/  LEA R12, R12, R9, 0x18 ;  /* 0x000000090c0c7211 */ /* 0x001fe200078ec0ff */
[----:B------:R-:W-:-:S03]  /*0260*/  UIADD3 UR4, UPT, UPT, UR4, -0x2, URZ ;  /* 0xfffffffe04047890 */ /* 0x000fc6000fffe0ff */
[----:B------:R-:W-:Y:S02]  /*0270*/  LOP3.LUT R6, R3, 0xffff, RZ, 0xc0, !PT ;  /* 0x0000ffff03067812 */ /* 0x000fe400078ec0ff */
[----:B------:R-:W-:-:S03]  /*0280*/  LOP3.LUT R3, R0, 0x1, RZ, 0xc0, !PT ;  /* 0x0000000100037812 */ /* 0x000fc600078ec0ff */
[----:B------:R-:W-:-:S04]  /*0290*/  IMAD R8, R6, 0x5, RZ ;  /* 0x0000000506087824 */ /* 0x000fc800078e02ff */
[C---:B------:R-:W-:Y:S02]  /*02a0*/  IMAD R8, R3.reuse, 0x19, R8 ;  /* 0x0000001903087824 */ /* 0x040fe400078e0208 */
[----:B------:R-:W-:Y:S02]  /*02b0*/  IMAD R3, R3, 0x5, R6 ;  /* 0x0000000503037824 */ /* 0x000fe400078e0206 */
[----:B------:R-:W0:Y:S02]  /*02c0*/  LDC.U8 R7, c[0x3][R8] ;  /* 0x00c0000008077b82 */ /* 0x000e240000000000 */
[----:B------:R-:W-:Y:S02]  /*02d0*/  IMAD R6, R3, 0x5, R12 ;  /* 0x0000000503067824 */ /* 0x000fe400078e020c */
[----:B------:R-:W-:-:S04]  /*02e0*/  VIADD R12, R10, 0xfffffffe ;  /* 0xfffffffe0a0c7836 */ /* 0x000fc80000000000 */
[----:B------:R-:W5:Y:S08]  /*02f0*/  LDC.U8 R13, c[0x3][R8+0x1] ;  /* 0x00c00040080d7b82 */ /* 0x000f700000000000 */
[----:B------:R-:W2:Y:S08]  /*0300*/  LDC.U8 R17, c[0x3][R8+0x2] ;  /* 0x00c0008008117b82 */ /* 0x000eb00000000000 */
[----:B------:R-:W3:Y:S08]  /*0310*/  LDC.U8 R19, c[0x3][R8+0x3] ;  /* 0x00c000c008137b82 */ /* 0x000ef00000000000 */
[----:B------:R-:W4:Y:S01]  /*0320*/  LDC.U8 R21, c[0x3][R8+0x4] ;  /* 0x00c0010008157b82 */ /* 0x000f220000000000 */
[----:B0-----:R0:W-:Y:S04]  /*0330*/  STS.U8 [R6], R7 ;  /* 0x0000000706007388 */ /* 0x0011e80000000000 */
[----:B-----5:R0:W-:Y:S04]  /*0340*/  STS.U8 [R6+0x1], R13 ;  /* 0x0000010d06007388 */ /* 0x0201e80000000000 */
[----:B--2---:R0:W-:Y:S04]  /*0350*/  STS.U8 [R6+0x2], R17 ;  /* 0x0000021106007388 */ /* 0x0041e80000000000 */
[----:B---3--:R0:W-:Y:S04]  /*0360*/  STS.U8 [R6+0x3], R19 ;  /* 0x0000031306007388 */ /* 0x0081e80000000000 */
[----:B----4-:R0:W-:Y:S01]  /*0370*/  STS.U8 [R6+0x4], R21 ;  /* 0x0000041506007388 */ /* 0x0101e20000000000 */
[----:B-1----:R-:W-:Y:S05]  /*0380*/  @P0 BRA `(.L_x_1) ;  /* 0x0000001000600947 */ /* 0x002fea0003800000 */
[----:B0-----:R-:W-:Y:S01]  /*0390*/  IMAD R13, R2, UR5, RZ ;  /* 0x00000005020d7c24 */ /* 0x001fe2000f8e02ff */
[----:B------:R-:W-:Y:S03]  /*03a0*/  BSSY.RECONVERGENT B1, `(.L_x_2) ;  /* 0x0000051000017945 */ /* 0x000fe60003800200 */
[----:B------:R-:W0:Y:S01]  /*03b0*/  I2F.U32.RP R16, R13 ;  /* 0x0000000d00107306 */ /* 0x000e220000209000 */
[C---:B------:R-:W-:Y:S01]  /*03c0*/  IMAD.IADD R3, R13.reuse, 0x1, R14 ;  /* 0x000000010d037824 */ /* 0x040fe200078e020e */
[----:B------:R-:W-:Y:S02]  /*03d0*/  IADD3 R17, PT, PT, RZ, -R13, RZ ;  /* 0x8000000dff117210 */ /* 0x000fe40007ffe0ff */
[----:B------:R-:W-:Y:S02]  /*03e0*/  ISETP.NE.U32.AND P2, PT, R13, RZ, PT ;  /* 0x000000ff0d00720c */ /* 0x000fe40003f45070 */
[----:B------:R-:W-:-:S02]  /*03f0*/  ISETP.GE.U32.AND P0, PT, R3, 0x510, PT ;  /* 0x000005100300780c */ /* 0x000fc40003f06070 */
[----:B------:R-:W-:Y:S02]  /*0400*/  VIMNMX.U32 R8, PT, PT, R3, 0x510, !PT ;  /* 0x0000051003087848 */ /* 0x000fe40007fe0000 */
[----:B------:R-:W-:-:S04]  /*0410*/  SEL R9, RZ, 0x1, P0 ;  /* 0x00000001ff097807 */ /* 0x000fc80000000000 */
[----:B------:R-:W-:Y:S01]  /*0420*/  IADD3 R8, PT, PT, R8, -R3, -R9 ;  /* 0x8000000308087210 */ /* 0x000fe20007ffe809 */
[----:B0-----:R-:W0:Y:S02]  /*0430*/  MUFU.RCP R16, R16 ;  /* 0x0000001000107308 */ /* 0x001e240000001000 */
[----:B0-----:R-:W-:-:S06]  /*0440*/  VIADD R6, R16, 0xffffffe ;  /* 0x0ffffffe10067836 */ /* 0x001fcc0000000000 */
[----:B------:R0:W1:Y:S02]  /*0450*/  F2I.FTZ.U32.TRUNC.NTZ R7, R6 ;  /* 0x0000000600077305 */ /* 0x000064000021f000 */
[----:B0-----:R-:W-:Y:S02]  /*0460*/  IMAD.MOV.U32 R6, RZ, RZ, RZ ;  /* 0x000000ffff067224 */ /* 0x001fe400078e00ff */
[----:B-1----:R-:W-:-:S04]  /*0470*/  IMAD R17, R17, R7, RZ ;  /* 0x0000000711117224 */ /* 0x002fc800078e02ff */
[----:B------:R-:W-:-:S06]  /*0480*/  IMAD.HI.U32 R7, R7, R17, R6 ;  /* 0x0000001107077227 */ /* 0x000fcc00078e0006 */
[----:B------:R-:W-:-:S04]  /*0490*/  IMAD.HI.U32 R6, R7, R8, RZ ;  /* 0x0000000807067227 */ /* 0x000fc800078e00ff */
[----:B------:R-:W-:-:S04]  /*04a0*/  IMAD.MOV R3, RZ, RZ, -R6 ;  /* 0x000000ffff037224 */ /* 0x000fc800078e0a06 */
[----:B------:R-:W-:-:S05]  /*04b0*/  IMAD R8, R13, R3, R8 ;  /* 0x000000030d087224 */ /* 0x000fca00078e0208 */
[----:B------:R-:W-:-:S13]  /*04c0*/  ISETP.GE.U32.AND P0, PT, R8, R13, PT ;  /* 0x0000000d0800720c */ /* 0x000fda0003f06070 */
[----:B------:R-:W-:Y:S02]  /*04d0*/  @P0 IMAD.IADD R8, R8, 0x1, -R13 ;  /* 0x0000000108080824 */ /* 0x000fe400078e0a0d */
[----:B------:R-:W-:-:S03]  /*04e0*/  @P0 VIADD R6, R6, 0x1 ;  /* 0x0000000106060836 */ /* 0x000fc60000000000 */
[----:B------:R-:W-:-:S13]  /*04f0*/  ISETP.GE.U32.AND P1, PT, R8, R13, PT ;  /* 0x0000000d0800720c */ /* 0x000fda0003f26070 */
[----:B------:R-:W-:Y:S01]  /*0500*/  @P1 VIADD R6, R6, 0x1 ;  /* 0x0000000106061836 */ /* 0x000fe20000000000 */
[----:B------:R-:W-:-:S05]  /*0510*/  @!P2 LOP3.LUT R6, RZ, R13, RZ, 0x33, !PT ;  /* 0x0000000dff06a212 */ /* 0x000fca00078e33ff */
[----:B------:R-:W-:-:S05]  /*0520*/  IMAD.IADD R20, R9, 0x1, R6 ;  /* 0x0000000109147824 */ /* 0x000fca00078e0206 */
[----:B------:R-:W-:-:S04]  /*0530*/  LOP3.LUT R3, R20, 0x3, RZ, 0xc0, !PT ;  /* 0x0000000314037812 */ /* 0x000fc800078ec0ff */
[----:B------:R-:W-:-:S13]  /*0540*/  ISETP.NE.AND P0, PT, R3, 0x3, PT ;  /* 0x000000030300780c */ /* 0x000fda0003f05270 */
[----:B------:R-:W-:Y:S05]  /*0550*/  @!P0 BRA `(.L_x_3) ;  /* 0x0000000000d48947 */ /* 0x000fea0003800000 */
[----:B------:R-:W0:Y:S01]  /*0560*/  LDC R15, c[0x0][0x394] ;  /* 0x0000e500ff0f7b82 */ /* 0x000e220000000800 */
[----:B------:R-:W-:-:S05]  /*0570*/  VIADD R3, R20, 0x1 ;  /* 0x0000000114037836 */ /* 0x000fca0000000000 */
[----:B------:R-:W-:-:S04]  /*0580*/  LOP3.LUT R3, R3, 0x3, RZ, 0xc0, !PT ;  /* 0x0000000303037812 */ /* 0x000fc800078ec0ff */
[C---:B------:R-:W-:Y:S01]  /*0590*/  IADD3 R16, PT, PT, -R3.reuse, RZ, RZ ;  /* 0x000000ff03107210 */ /* 0x040fe20007ffe1ff */
[----:B------:R-:W-:Y:S01]  /*05a0*/  IMAD R7, R3, R2, R11 ;  /* 0x0000000203077224 */ /* 0x000fe200078e020b */
[----:B------:R-:W-:-:S03]  /*05b0*/  PRMT R2, R14, 0x7610, R2 ;  /* 0x000076100e027816 */ /* 0x000fc60000000002 */
[----:B------:R-:W-:-:S04]  /*05c0*/  IMAD R7, R7, UR5, R0 ;  /* 0x0000000507077c24 */ /* 0x000fc8000f8e0200 */
[----:B------:R-:W-:-:S07]  /*05d0*/  IMAD.MOV.U32 R14, RZ, RZ, R7 ;  /* 0x000000ffff0e7224 */ /* 0x000fce00078e0007 */
.L_x_6:
[----:B------:R-:W-:Y:S01]  /*05e0*/  LOP3.LUT R3, R2, 0xffff, RZ, 0xc0, !PT ;  /* 0x0000ffff02037812 */ /* 0x000fe200078ec0ff */
[----:B------:R-:W-:Y:S01]  /*05f0*/  VIADD R16, R16, 0x1 ;  /* 0x0000000110107836 */ /* 0x000fe20000000000 */
[----:B------:R-:W-:Y:S01]  /*0600*/  BSSY.RECONVERGENT B2, `(.L_x_4) ;  /* 0x0000028000027945 */ /* 0x000fe20003800200 */
[----:B------:R-:W-:Y:S02]  /*0610*/  IMAD.IADD R19, R13, 0x1, R2 ;  /* 0x000000010d137824 */ /* 0x000fe400078e0202 */
[----:B------:R-:W-:Y:S01]  /*0620*/  IMAD R3, R3, 0xe38f, RZ ;  /* 0x0000e38f03037824 */ /* 0x000fe200078e02ff */
[----:B------:R-:W-:-:S04]  /*0630*/  ISETP.NE.AND P3, PT, R16, RZ, PT ;  /* 0x000000ff1000720c */ /* 0x000fc80003f65270 */
[----:B------:R-:W-:-:S05]  /*0640*/  SHF.R.U32.HI R17, RZ, 0x15, R3 ;  /* 0x00000015ff117819 */ /* 0x000fca0000011603 */
[----:B------:R-:W-:-:S05]  /*0650*/  VIADD R6, R17, UR4 ;  /* 0x0000000411067c36 */ /* 0x000fca0008000000 */
[----:B0-----:R-:W-:-:S04]  /*0660*/  ISETP.GE.AND P0, PT, R6, R15, PT ;  /* 0x0000000f0600720c */ /* 0x001fc80003f06270 */
[----:B------:R-:W-:-:S13]  /*0670*/  ISETP.LT.OR P0, PT, R6, RZ, P0 ;  /* 0x000000ff0600720c */ /* 0x000fda0000701670 */
[----:B------:R-:W-:Y:S05]  /*0680*/  @P0 BRA `(.L_x_5) ;  /* 0x00000000007c0947 */ /* 0x000fea0003800000 */
[----:B------:R-:W-:-:S05]  /*0690*/  PRMT R3, R17, 0x9910, RZ ;  /* 0x0000991011037816 */ /* 0x000fca00000000ff */
[----:B------:R-:W-:-:S04]  /*06a0*/  IMAD R3, R3, 0x24, RZ ;  /* 0x0000002403037824 */ /* 0x000fc800078e02ff */
[----:B------:R-:W-:-:S05]  /*06b0*/  IMAD.MOV R3, RZ, RZ, -R3 ;  /* 0x000000ffff037224 */ /* 0x000fca00078e0a03 */
[----:B------:R-:W-:-:S05]  /*06c0*/  PRMT R3, R3, 0x7710, RZ ;  /* 0x0000771003037816 */ /* 0x000fca00000000ff */
[----:B------:R-:W-:-:S05]  /*06d0*/  IMAD.IADD R2, R3, 0x1, R2 ;  /* 0x0000000103027824 */ /* 0x000fca00078e0202 */
[----:B------:R-:W-:-:S05]  /*06e0*/  LOP3.LUT R21, R2, 0xffff, RZ, 0xc0, !PT ;  /* 0x0000ffff02157812 */ /* 0x000fca00078ec0ff */
[----:B------:R-:W-:-:S05]  /*06f0*/  IMAD.IADD R2, R12, 0x1, R21 ;  /* 0x000000010c027824 */ /* 0x000fca00078e0215 */
[----:B------:R-:W-:-:S04]  /*0700*/  ISETP.GE.AND P0, PT, R2, UR7, PT ;  /* 0x0000000702007c0c */ /* 0x000fc8000bf06270 */
[----:B------:R-:W-:-:S13]  /*0710*/  ISETP.LT.OR P0, PT, R2, RZ, P0 ;  /* 0x000000ff0200720c */ /* 0x000fda0000701670 */
[----:B------:R-:W-:Y:S05]  /*0720*/  @P0 BRA `(.L_x_5) ;  /* 0x0000000000540947 */ /* 0x000fea0003800000 */
[----:B------:R-:W-:-:S04]  /*0730*/  IMAD R2, R2, R15, R6 ;  /* 0x0000000f02027224 */ /* 0x000fc800078e0206 */
[----:B------:R-:W-:-:S04]  /*0740*/  IMAD R2, R2, UR6, RZ ;  /* 0x0000000602027c24 */ /* 0x000fc8000f8e02ff */
[C---:B------:R-:W-:Y:S01]  /*0750*/  VIADD R3, R2.reuse, 0x2 ;  /* 0x0000000202037836 */ /* 0x040fe20000000000 */
[C---:B------:R-:W-:Y:S02]  /*0760*/  IADD3 R6, PT, PT, R2.reuse, 0x1, RZ ;  /* 0x0000000102067810 */ /* 0x040fe40007ffe0ff */
[----:B------:R-:W-:Y:S02]  /*0770*/  IADD3 R8, P2, PT, R2, UR10, RZ ;  /* 0x0000000a02087c10 */ /* 0x000fe4000ff5e0ff */
[----:B------:R-:W-:Y:S02]  /*0780*/  IADD3 R2, P0, PT, R3, UR10, RZ ;  /* 0x0000000a03027c10 */ /* 0x000fe4000ff1e0ff */
[----:B------:R-:W-:Y:S01]  /*0790*/  IADD3 R6, P1, PT, R6, UR10, RZ ;  /* 0x0000000a06067c10 */ /* 0x000fe2000ff3e0ff */
[----:B------:R-:W-:Y:S02]  /*07a0*/  IMAD.X R9, RZ, RZ, UR11, P2 ;  /* 0x0000000bff097e24 */ /* 0x000fe400090e06ff */
[----:B------:R-:W-:-:S02]  /*07b0*/  IMAD.X R3, RZ, RZ, UR11, P0 ;  /* 0x0000000bff037e24 */ /* 0x000fc400080e06ff */
[----:B------:R-:W-:Y:S01]  /*07c0*/  IMAD.X R7, RZ, RZ, UR11, P1 ;  /* 0x0000000bff077e24 */ /* 0x000fe200088e06ff */
[----:B------:R-:W2:Y:S04]  /*07d0*/  LDG.E.U8 R8, desc[UR8][R8.64] ;  /* 0x0000000808087981 */ /* 0x000ea8000c1e1100 */
[----:B------:R-:W3:Y:S04]  /*07e0*/  LDG.E.U8 R2, desc[UR8][R2.64] ;  /* 0x0000000802027981 */ /* 0x000ee8000c1e1100 */
[----:B------:R-:W4:Y:S01]  /*07f0*/  LDG.E.U8 R6, desc[UR8][R6.64] ;  /* 0x0000000806067981 */ /* 0x000f22000c1e1100 */
[----:B------:R-:W-:Y:S01]  /*0800*/  MOV R18, 0x400 ;  /* 0x0000040000127802 */ /* 0x000fe20000000f00 */
[----:B------:R-:W-:Y:S01]  /*0810*/  IMAD R17, R17, 0x24, R21 ;  /* 0x0000002411117824 */ /* 0x000fe200078e0215 */
[----:B------:R-:W0:Y:S02]  /*0820*/  S2R R23, SR_CgaCtaId ;  /* 0x0000000000177919 */ /* 0x000e240000008800 */
[----:B0-----:R-:W-:-:S05]  /*0830*/  LEA R18, R23, R18, 0x18 ;  /* 0x0000001217127211 */ /* 0x001fca00078ec0ff */
[----:B------:R-:W-:-:S05]  /*0840*/  IMAD R17, R17, UR6, R18 ;  /* 0x0000000611117c24 */ /* 0x000fca000f8e0212 */
[----:B--2---:R0:W-:Y:S04]  /*0850*/  STS.U8 [R17], R8 ;  /* 0x0000000811007388 */ /* 0x0041e80000000000 */
[----:B---3--:R0:W-:Y:S04]  /*0860*/  STS.U8 [R17+0x2], R2 ;  /* 0x0000020211007388 */ /* 0x0081e80000000000 */
[----:B----4-:R0:W-:Y:S02]  /*0870*/  STS.U8 [R17+0x1], R6 ;  /* 0x0000010611007388 */ /* 0x0101e40000000000 */
.L_x_5:
[----:B------:R-:W-:Y:S05]  /*0880*/  BSYNC.RECONVERGENT B2 ;  /* 0x0000000000027941 */ /* 0x000fea0003800200 */
.L_x_4:
[----:B0-----:R-:W-:Y:S01]  /*0890*/  PRMT R2, R19, 0x7610, R2 ;  /* 0x0000761013027816 */ /* 0x001fe20000000002 */
[----:B------:R-:W-:Y:S06]  /*08a0*/  @P3 BRA `(.L_x_6) ;  /* 0xfffffffc004c3947 */ /* 0x000fec000383ffff */
.L_x_3:
[----:B------:R-:W-:Y:S05]  /*08b0*/  BSYNC.RECONVERGENT B1 ;  /* 0x0000000000017941 */ /* 0x000fea0003800200 */
.L_x_2:
[----:B------:R-:W-:-:S13]  /*08c0*/  ISETP.GE.U32.AND P0, PT, R20, 0x3, PT ;  /* 0x000000031400780c */ /* 0x000fda0003f06070 */
[----:B------:R-:W-:Y:S05]  /*08d0*/  @!P0 BRA `(.L_x_1) ;  /* 0x0000000c000c8947 */ /* 0x000fea0003800000 */
[----:B------:R-:W0:Y:S01]  /*08e0*/  LDC R15, c[0x0][0x394] ;  /* 0x0000e500ff0f7b82 */ /* 0x000e220000000800 */
[C-C-:B------:R-:W-:Y:S01]  /*08f0*/  IMAD R16, R13.reuse, 0x2, R14.reuse ;  /* 0x000000020d107824 */ /* 0x140fe200078e020e */
[C---:B------:R-:W-:Y:S01]  /*0900*/  PRMT R19, R14.reuse, 0x7610, R19 ;  /* 0x000076100e137816 */ /* 0x040fe20000000013 */
[C---:B------:R-:W-:Y:S01]  /*0910*/  IMAD R17, R13.reuse, 0x3, R14 ;  /* 0x000000030d117824 */ /* 0x040fe200078e020e */
[----:B------:R-:W-:Y:S01]  /*0920*/  PRMT R20, RZ, 0x7610, R20 ;  /* 0x00007610ff147816 */ /* 0x000fe20000000014 */
[----:B------:R-:W-:Y:S01]  /*0930*/  IMAD.IADD R18, R13, 0x1, R14 ;  /* 0x000000010d127824 */ /* 0x000fe200078e020e */
[----:B------:R-:W-:Y:S02]  /*0940*/  PRMT R22, R14, 0x7610, R22 ;  /* 0x000076100e167816 */ /* 0x000fe40000000016 */
[----:B------:R-:W-:Y:S02]  /*0950*/  PRMT R26, R17, 0x7610, R26 ;  /* 0x00007610111a7816 */ /* 0x000fe4000000001a */
[----:B------:R-:W-:-:S02]  /*0960*/  PRMT R24, R18, 0x7610, R24 ;  /* 0x0000761012187816 */ /* 0x000fc40000000018 */
[----:B------:R-:W-:-:S07]  /*0970*/  PRMT R28, R16, 0x7610, R28 ;  /* 0x00007610101c7816 */ /* 0x000fce000000001c */
.L_x_15:
[--C-:B012---:R-:W-:Y:S01]  /*0980*/  IMAD.IADD R2, R19, 0x1, R20.reuse ;  /* 0x0000000113027824 */ /* 0x107fe200078e0214 */
[----:B------:R-:W-:Y:S01]  /*0990*/  BSSY.RECONVERGENT B1, `(.L_x_7) ;  /* 0x0000036000017945 */ /* 0x000fe20003800200 */
[--C-:B------:R-:W-:Y:S02]  /*09a0*/  IMAD.IADD R3, R16, 0x1, R20.reuse ;  /* 0x0000000110037824 */ /* 0x100fe400078e0214 */
[----:B------:R-:W-:Y:S01]  /*09b0*/  IMAD.IADD R6, R17, 0x1, R20 ;  /* 0x0000000111067824 */ /* 0x000fe200078e0214 */
[----:B------:R-:W-:Y:S02]  /*09c0*/  LOP3.LUT R2, R2, 0xffff, RZ, 0xc0, !PT ;  /* 0x0000ffff02027812 */ /* 0x000fe400078ec0ff */
[----:B------:R-:W-:Y:S02]  /*09d0*/  LOP3.LUT R3, R3, 0xffff, RZ, 0xc0, !PT ;  /* 0x0000ffff03037812 */ /* 0x000fe400078ec0ff */
[----:B------:R-:W-:Y:S01]  /*09e0*/  LOP3.LUT R6, R6, 0xffff, RZ, 0xc0, !PT ;  /* 0x0000ffff06067812 */ /* 0x000fe200078ec0ff */
[----:B------:R-:W-:-:S02]  /*09f0*/  IMAD R2, R2, 0xe38f, RZ ;  /* 0x0000e38f02027824 */ /* 0x000fc400078e02ff */
[----:B------:R-:W-:Y:S02]  /*0a00*/  IMAD R3, R3, 0xe38f, RZ ;  /* 0x0000e38f03037824 */ /* 0x000fe400078e02ff */
[----:B------:R-:W-:Y:S01]  /*0a10*/  IMAD R6, R6, 0xe38f, RZ ;  /* 0x0000e38f06067824 */ /* 0x000fe200078e02ff */
[----:B------:R-:W-:Y:S01]  /*0a20*/  SHF.R.U32.HI R27, RZ, 0x15, R2 ;  /* 0x00000015ff1b7819 */ /* 0x000fe20000011602 */
[----:B------:R-:W-:Y:S01]  /*0a30*/  IMAD.IADD R2, R18, 0x1, R20 ;  /* 0x0000000112027824 */ /* 0x000fe200078e0214 */
[----:B------:R-:W-:Y:S02]  /*0a40*/  SHF.R.U32.HI R23, RZ, 0x15, R3 ;  /* 0x00000015ff177819 */ /* 0x000fe40000011603 */
[----:B------:R-:W-:Y:S02]  /*0a50*/  IADD3 R8, PT, PT, R27, UR4, RZ ;  /* 0x000000041b087c10 */ /* 0x000fe4000fffe0ff */
[----:B------:R-:W-:Y:S02]  /*0a60*/  LOP3.LUT R2, R2, 0xffff, RZ, 0xc0, !PT ;  /* 0x0000ffff02027812 */ /* 0x000fe400078ec0ff */
[----:B0-----:R-:W-:-:S02]  /*0a70*/  ISETP.GE.AND P0, PT, R8, R15, PT ;  /* 0x0000000f0800720c */ /* 0x001fc40003f06270 */
[----:B------:R-:W-:Y:S01]  /*0a80*/  SHF.R.U32.HI R21, RZ, 0x15, R6 ;  /* 0x00000015ff157819 */ /* 0x000fe20000011606 */
[----:B------:R-:W-:Y:S01]  /*0a90*/  IMAD R2, R2, 0xe38f, RZ ;  /* 0x0000e38f02027824 */ /* 0x000fe200078e02ff */
[----:B------:R-:W-:-:S04]  /*0aa0*/  ISETP.LT.OR P0, PT, R8, RZ, P0 ;  /* 0x000000ff0800720c */ /* 0x000fc80000701670 */
[----:B------:R-:W-:-:S09]  /*0ab0*/  SHF.R.U32.HI R25, RZ, 0x15, R2 ;  /* 0x00000015ff197819 */ /* 0x000fd20000011602 */
[----:B------:R-:W-:Y:S05]  /*0ac0*/  @P0 BRA `(.L_x_8) ;  /* 0x0000000000880947 */ /* 0x000fea0003800000 */
[----:B------:R-:W-:-:S05]  /*0ad0*/  LOP3.LUT R2, R22, 0xffff, RZ, 0xc0, !PT ;  /* 0x0000ffff16027812 */ /* 0x000fca00078ec0ff */
[----:B------:R-:W-:-:S05]  /*0ae0*/  IMAD R2, R2, 0xe38f, RZ ;  /* 0x0000e38f02027824 */ /* 0x000fca00078e02ff */
[----:B------:R-:W-:-:S04]  /*0af0*/  SHF.R.U32.HI R2, RZ, 0x15, R2 ;  /* 0x00000015ff027819 */ /* 0x000fc80000011602 */
[----:B------:R-:W-:-:S05]  /*0b00*/  PRMT R2, R2, 0x9910, RZ ;  /* 0x0000991002027816 */ /* 0x000fca00000000ff */
[----:B------:R-:W-:-:S04]  /*0b10*/  IMAD R2, R2, 0x24, RZ ;  /* 0x0000002402027824 */ /* 0x000fc800078e02ff */
[----:B------:R-:W-:-:S05]  /*0b20*/  IMAD.MOV R2, RZ, RZ, -R2 ;  /* 0x000000ffff027224 */ /* 0x000fca00078e0a02 */
[----:B------:R-:W-:-:S04]  /*0b30*/  PRMT R2, R2, 0x7710, RZ ;  /* 0x0000771002027816 */ /* 0x000fc800000000ff */
[----:B------:R-:W-:-:S04]  /*0b40*/  IADD3 R2, PT, PT, R20, R19, R2 ;  /* 0x0000001314027210 */ /* 0x000fc80007ffe002 */
[----:B------:R-:W-:-:S05]  /*0b50*/  LOP3.LUT R29, R2, 0xffff, RZ, 0xc0, !PT ;  /* 0x0000ffff021d7812 */ /* 0x000fca00078ec0ff */
[----:B------:R-:W-:-:S05]  /*0b60*/  IMAD.IADD R2, R12, 0x1, R29 ;  /* 0x000000010c027824 */ /* 0x000fca00078e021d */
[----:B------:R-:W-:-:S04]  /*0b70*/  ISETP.GE.AND P0, PT, R2, UR12, PT ;  /* 0x0000000c02007c0c */ /* 0x000fc8000bf06270 */
[----:B------:R-:W-:-:S13]  /*0b80*/  ISETP.LT.OR P0, PT, R2, RZ, P0 ;  /* 0x000000ff0200720c */ /* 0x000fda0000701670 */
[----:B------:R-:W-:Y:S05]  /*0b90*/  @P0 BRA `(.L_x_8) ;  /* 0x0000000000540947 */ /* 0x000fea0003800000 */
[----:B------:R-:W-:-:S04]  /*0ba0*/  IMAD R2, R2, R15, R8 ;  /* 0x0000000f02027224 */ /* 0x000fc800078e0208 */
[----:B------:R-:W-:-:S04]  /*0bb0*/  IMAD R2, R2, UR13, RZ ;  /* 0x0000000d02027c24 */ /* 0x000fc8000f8e02ff */
[C---:B------:R-:W-:Y:S02]  /*0bc0*/  VIADD R8, R2.reuse, 0x2 ;  /* 0x0000000202087836 */ /* 0x040fe40000000000 */
[C---:B------:R-:W-:Y:S01]  /*0bd0*/  VIADD R6, R2.reuse, 0x1 ;  /* 0x0000000102067836 */ /* 0x040fe20000000000 */
        /* <DEDUP_REMOVED lines=17> */
.L_x_8:
[----:B------:R-:W-:Y:S05]  /*0cf0*/  BSYNC.RECONVERGENT B1 ;  /* 0x0000000000017941 */ /* 0x000fea0003800200 */
.L_x_7:
[----:B0-----:R-:W-:Y:S01]  /*0d00*/  IADD3 R6, PT, PT, R25, UR4, RZ ;  /* 0x0000000419067c10 */ /* 0x001fe2000fffe0ff */
[----:B------:R-:W-:Y:S01]  /*0d10*/  VIADD R32, R23, UR4 ;  /* 0x0000000417207c36 */ /* 0x000fe20008000000 */
[----:B------:R-:W-:Y:S01]  /*0d20*/  BSSY.RECONVERGENT B1, `(.L_x_9) ;  /* 0x000002b000017945 */ /* 0x000fe20003800200 */
[----:B------:R-:W-:Y:S01]  /*0d30*/  VIADD R30, R21, UR4 ;  /* 0x00000004151e7c36 */ /* 0x000fe20008000000 */
[-C--:B------:R-:W-:Y:S02]  /*0d40*/  ISETP.GE.AND P0, PT, R6, R15.reuse, PT ;  /* 0x0000000f0600720c */ /* 0x080fe40003f06270 */
[-C--:B------:R-:W-:Y:S02]  /*0d50*/  ISETP.GE.AND P1, PT, R32, R15.reuse, PT ;  /* 0x0000000f2000720c */ /* 0x080fe40003f26270 */
[----:B------:R-:W-:Y:S02]  /*0d60*/  ISETP.LT.OR P2, PT, R6, RZ, P0 ;  /* 0x000000ff0600720c */ /* 0x000fe40000741670 */
[----:B------:R-:W-:-:S02]  /*0d70*/  ISETP.GE.AND P3, PT, R30, R15, PT ;  /* 0x0000000f1e00720c */ /* 0x000fc40003f66270 */
[----:B------:R-:W-:Y:S02]  /*0d80*/  ISETP.LT.OR P1, PT, R32, RZ, P1 ;  /* 0x000000ff2000720c */ /* 0x000fe40000f21670 */
[----:B------:R-:W-:-:S07]  /*0d90*/  ISETP.LT.OR P0, PT, R30, RZ, P3 ;  /* 0x000000ff1e00720c */ /* 0x000fce0001f01670 */
[----:B------:R-:W-:Y:S06]  /*0da0*/  @P2 BRA `(.L_x_10) ;  /* 0x0000000000882947 */ /* 0x000fec0003800000 */
        /* <DEDUP_REMOVED lines=21> */
[----:B------:R-:W-:Y:S01]  /*0f00*/  IMAD.X R7, RZ, RZ, UR15, P2 ;  /* 0x0000000fff077e24 */ /* 0x000fe200090e06ff */
[----:B------:R-:W-:-:S02]  /*0f10*/  IADD3.X R9, PT, PT, RZ, UR15, RZ, P3, !PT ;  /* 0x0000000fff097c10 */ /* 0x000fc40009ffe4ff */
        /* <DEDUP_REMOVED lines=11> */
.L_x_10:
[----:B------:R-:W-:Y:S05]  /*0fd0*/  BSYNC.RECONVERGENT B1 ;  /* 0x0000000000017941 */ /* 0x000fea0003800200 */
.L_x_9:
[----:B------:R-:W-:Y:S04]  /*0fe0*/  BSSY.RECONVERGENT B1, `(.L_x_11) ;  /* 0x0000024000017945 */ /* 0x000fe80003800200 */
[----:B------:R-:W-:Y:S05]  /*0ff0*/  @P1 BRA `(.L_x_12) ;  /* 0x0000000000881947 */ /* 0x000fea0003800000 */
[----:B0-----:R-:W-:-:S05]  /*1000*/  LOP3.LUT R2, R28, 0xffff, RZ, 0xc0, !PT ;  /* 0x0000ffff1c027812 */ /* 0x001fca00078ec0ff */
[----:B------:R-:W-:-:S05]  /*1010*/  IMAD R2, R2, 0xe38f, RZ ;  /* 0x0000e38f02027824 */ /* 0x000fca00078e02ff */
[----:B------:R-:W-:-:S04]  /*1020*/  SHF.R.U32.HI R2, RZ, 0x15, R2 ;  /* 0x00000015ff027819 */ /* 0x000fc80000011602 */
        /* <DEDUP_REMOVED lines=13> */
[C---:B------:R-:W-:Y:S01]  /*1100*/  IADD3 R2, P3, PT, R32.reuse, UR14, RZ ;  /* 0x0000000e20027c10 */ /* 0x040fe2000ff7e0ff */
[----:B------:R-:W-:-:S03]  /*1110*/  VIADD R6, R32, 0x1 ;  /* 0x0000000120067836 */ /* 0x000fc60000000000 */
[----:B------:R-:W-:Y:S01]  /*1120*/  IADD3 R8, P1, PT, R8, UR14, RZ ;  /* 0x0000000e08087c10 */ /* 0x000fe2000ff3e0ff */
[----:B------:R-:W-:Y:S01]  /*1130*/  IMAD.X R3, RZ, RZ, UR15, P3 ;  /* 0x0000000fff037e24 */ /* 0x000fe200098e06ff */
[----:B------:R-:W-:-:S03]  /*1140*/  IADD3 R6, P2, PT, R6, UR14, RZ ;  /* 0x0000000e06067c10 */ /* 0x000fc6000ff5e0ff */
[----:B------:R-:W-:Y:S01]  /*1150*/  IMAD.X R9, RZ, RZ, UR15, P1 ;  /* 0x0000000fff097e24 */ /* 0x000fe200088e06ff */
[----:B------:R-:W2:Y:S01]  /*1160*/  LDG.E.U8 R2, desc[UR8][R2.64] ;  /* 0x0000000802027981 */ /* 0x000ea2000c1e1100 */
[----:B------:R-:W-:-:S03]  /*1170*/  IMAD.X R7, RZ, RZ, UR15, P2 ;  /* 0x0000000fff077e24 */ /* 0x000fc600090e06ff */
[----:B------:R-:W3:Y:S04]  /*1180*/  LDG.E.U8 R8, desc[UR8][R8.64] ;  /* 0x0000000808087981 */ /* 0x000ee8000c1e1100 */
[----:B------:R-:W4:Y:S01]  /*1190*/  LDG.E.U8 R6, desc[UR8][R6.64] ;  /* 0x0000000806067981 */ /* 0x000f22000c1e1100 */
[----:B------:R-:W0:Y:S01]  /*11a0*/  S2R R32, SR_CgaCtaId ;  /* 0x0000000000207919 */ /* 0x000e220000008800 */
[----:B------:R-:W-:Y:S01]  /*11b0*/  MOV R27, 0x400 ;  /* 0x00000400001b7802 */ /* 0x000fe20000000f00 */
[----:B------:R-:W-:-:S03]  /*11c0*/  IMAD R23, R23, 0x24, R25 ;  /* 0x0000002417177824 */ /* 0x000fc600078e0219 */
[----:B0-----:R-:W-:-:S05]  /*11d0*/  LEA R32, R32, R27, 0x18 ;  /* 0x0000001b20207211 */ /* 0x001fca00078ec0ff */
[----:B------:R-:W-:-:S05]  /*11e0*/  IMAD R23, R23, UR13, R32 ;  /* 0x0000000d17177c24 */ /* 0x000fca000f8e0220 */
[----:B--2---:R1:W-:Y:S04]  /*11f0*/  STS.U8 [R23], R2 ;  /* 0x0000000217007388 */ /* 0x0043e80000000000 */
[----:B---3--:R1:W-:Y:S04]  /*1200*/  STS.U8 [R23+0x2], R8 ;  /* 0x0000020817007388 */ /* 0x0083e80000000000 */
[----:B----4-:R1:W-:Y:S02]  /*1210*/  STS.U8 [R23+0x1], R6 ;  /* 0x0000010617007388 */ /* 0x0103e40000000000 */
.L_x_12:
[----:B------:R-:W-:Y:S05]  /*1220*/  BSYNC.RECONVERGENT B1 ;  /* 0x0000000000017941 */ /* 0x000fea0003800200 */
.L_x_11:
[----:B------:R-:W-:Y:S01]  /*1230*/  BSSY.RECONVERGENT B1, `(.L_x_13) ;  /* 0x0000025000017945 */ /* 0x000fe20003800200 */
[----:B------:R-:W-:-:S03]  /*1240*/  IADD3 R14, PT, PT, R13, R14, R13 ;  /* 0x0000000e0d0e7210 */ /* 0x000fc60007ffe00d */
[----:B------:R-:W-:Y:S05]  /*1250*/  @P0 BRA `(.L_x_14) ;  /* 0x0000000000880947 */ /* 0x000fea0003800000 */
[----:B01----:R-:W-:-:S05]  /*1260*/  LOP3.LUT R2, R26, 0xffff, RZ, 0xc0, !PT ;  /* 0x0000ffff1a027812 */ /* 0x003fca00078ec0ff */
[----:B------:R-:W-:-:S05]  /*1270*/  IMAD R2, R2, 0xe38f, RZ ;  /* 0x0000e38f02027824 */ /* 0x000fca00078e02ff */
[----:B------:R-:W-:-:S04]  /*1280*/  SHF.R.U32.HI R2, RZ, 0x15, R2 ;  /* 0x00000015ff027819 */ /* 0x000fc80000011602 */
[----:B------:R-:W-:-:S05]  /*1290*/  PRMT R2, R2, 0x9910, RZ ;  /* 0x0000991002027816 */ /* 0x000fca00000000ff */
[----:B------:R-:W-:-:S05]  /*12a0*/  IMAD R2, R2, 0x24, RZ ;  /* 0x0000002402027824 */ /* 0x000fca00078e02ff */
[----:B------:R-:W-:-:S04]  /*12b0*/  IADD3 R2, PT, PT, RZ, -R2, RZ ;  /* 0x80000002ff027210 */ /* 0x000fc80007ffe0ff */
        /* <DEDUP_REMOVED lines=28> */
.L_x_14:
[----:B------:R-:W-:Y:S05]  /*1480*/  BSYNC.RECONVERGENT B1 ;  /* 0x0000000000017941 */ /* 0x000fea0003800200 */
.L_x_13:
[C---:B------:R-:W-:Y:S01]  /*1490*/  IADD3 R14, PT, PT, R13.reuse, R14, R13 ;  /* 0x0000000e0d0e7210 */ /* 0x040fe20007ffe00d */
[C---:B------:R-:W-:Y:S01]  /*14a0*/  IMAD R28, R13.reuse, 0x4, R28 ;  /* 0x000000040d1c7824 */ /* 0x040fe200078e021c */
[C---:B------:R-:W-:Y:S01]  /*14b0*/  LEA R26, R13.reuse, R26, 0x2 ;  /* 0x0000001a0d1a7211 */ /* 0x040fe200078e10ff */
[C---:B------:R-:W-:Y:S01]  /*14c0*/  IMAD R20, R13.reuse, 0x4, R20 ;  /* 0x000000040d147824 */ /* 0x040fe200078e0214 */
[----:B------:R-:W-:Y:S01]  /*14d0*/  ISETP.GE.U32.AND P0, PT, R14, 0x510, PT ;  /* 0x000005100e00780c */ /* 0x000fe20003f06070 */
[C---:B------:R-:W-:Y:S02]  /*14e0*/  IMAD R24, R13.reuse, 0x4, R24 ;  /* 0x000000040d187824 */ /* 0x040fe400078e0218 */
[----:B------:R-:W-:-:S10]  /*14f0*/  IMAD R22, R13, 0x4, R22 ;  /* 0x000000040d167824 */ /* 0x000fd400078e0216 */
[----:B------:R-:W-:Y:S05]  /*1500*/  @!P0 BRA `(.L_x_15) ;  /* 0xfffffff4001c8947 */ /* 0x000fea000383ffff */
.L_x_1:
[----:B------:R-:W-:Y:S05]  /*1510*/  BSYNC.RECONVERGENT B0 ;  /* 0x0000000000007941 */ /* 0x000fea0003800200 */
.L_x_0:
[----:B012---:R-:W-:Y:S01]  /*1520*/  VIADD R2, R0, UR4 ;  /* 0x0000000400027c36 */ /* 0x007fe20008000000 */
[----:B------:R-:W0:Y:S01]  /*1530*/  LDCU UR6, c[0x0][0x390] ;  /* 0x00007200ff0677ac */ /* 0x000e220008000800 */
[----:B------:R-:W-:Y:S01]  /*1540*/  IMAD.IADD R3, R12, 0x1, R11 ;  /* 0x000000010c037824 */ /* 0x000fe200078e020b */
[-C--:B------:R-:W-:Y:S01]  /*1550*/  ISETP.GE.AND P6, PT, R4, R15.reuse, PT ;  /* 0x0000000f0400720c */ /* 0x080fe20003fc6270 */
[C---:B------:R-:W-:Y:S01]  /*1560*/  VIADD R6, R2.reuse, 0x3 ;  /* 0x0000000302067836 */ /* 0x040fe20000000000 */
[CC--:B------:R-:W-:Y:S01]  /*1570*/  ISETP.GE.AND P5, PT, R2.reuse, R15.reuse, PT ;  /* 0x0000000f0200720c */ /* 0x0c0fe20003fa6270 */
[----:B------:R-:W-:Y:S01]  /*1580*/  VIADD R2, R2, 0x4 ;  /* 0x0000000402027836 */ /* 0x000fe20000000000 */
[-C--:B------:R-:W-:Y:S01]  /*1590*/  ISETP.GT.AND P0, PT, R4, R15.reuse, PT ;  /* 0x0000000f0400720c */ /* 0x080fe20003f04270 */
[----:B------:R-:W-:Y:S01]  /*15a0*/  IMAD.IADD R7, R3, 0x1, -R10 ;  /* 0x0000000103077824 */ /* 0x000fe200078e0a0a */
[-C--:B------:R-:W-:Y:S01]  /*15b0*/  ISETP.GE.AND P1, PT, R6, R15.reuse, PT ;  /* 0x0000000f0600720c */ /* 0x080fe20003f26270 */
[----:B------:R-:W1:Y:S01]  /*15c0*/  S2UR UR5, SR_CgaCtaId ;  /* 0x00000000000579c3 */ /* 0x000e620000008800 */
[----:B------:R-:W-:Y:S01]  /*15d0*/  MOV R6, 0x400 ;  /* 0x0000040000067802 */ /* 0x000fe20000000f00 */
[----:B------:R-:W-:Y:S01]  /*15e0*/  IMAD R7, R0, 0x24, R7 ;  /* 0x0000002400077824 */ /* 0x000fe200078e0207 */
[----:B------:R-:W-:Y:S01]  /*15f0*/  ISETP.GE.AND P3, PT, R2, R15, PT ;  /* 0x0000000f0200720c */ /* 0x000fe20003f66270 */
[----:B------:R-:W2:Y:S01]  /*1600*/  LDCU UR11, c[0x0][0x398] ;  /* 0x00007300ff0b77ac */ /* 0x000ea20008000800 */
[----:B------:R-:W-:Y:S01]  /*1610*/  IADD3 R2, PT, PT, R6, 0xf30, RZ ;  /* 0x00000f3006027810 */ /* 0x000fe20007ffe0ff */
[C---:B------:R-:W-:Y:S01]  /*1620*/  VIADD R12, R7.reuse, 0x26 ;  /* 0x00000026070c7836 */ /* 0x040fe20000000000 */
[----:B------:R-:W-:Y:S01]  /*1630*/  ISETP.LT.OR P6, PT, R4, RZ, P6 ;  /* 0x000000ff0400720c */ /* 0x000fe200037c1670 */
[----:B------:R-:W-:Y:S01]  /*1640*/  VIADD R11, R7, 0x2 ;  /* 0x00000002070b7836 */ /* 0x000fe20000000000 */
[----:B------:R-:W-:Y:S01]  /*1650*/  R2UR UR4, R2 ;  /* 0x00000000020472ca */ /* 0x000fe200000e0000 */
[----:B------:R-:W-:Y:S01]  /*1660*/  VIADD R2, R3, 0x3 ;  /* 0x0000000303027836 */ /* 0x000fe20000000000 */
[----:B------:R-:W-:Y:S01]  /*1670*/  ISETP.LT.OR P0, PT, R4, 0x1, P0 ;  /* 0x000000010400780c */ /* 0x000fe20000701670 */
[C---:B------:R-:W-:Y:S01]  /*1680*/  VIADD R13, R7.reuse, 0x4a ;  /* 0x0000004a070d7836 */ /* 0x040fe20000000000 */
[----:B------:R-:W-:Y:S01]  /*1690*/  P2R R0, PR, RZ, 0x40 ;  /* 0x00000040ff007803 */ /* 0x000fe20000000000 */
[----:B------:R-:W-:Y:S01]  /*16a0*/  VIADD R14, R7, 0x6e ;  /* 0x0000006e070e7836 */ /* 0x000fe20000000000 */
[C---:B0-----:R-:W-:Y:S01]  /*16b0*/  ISETP.GE.AND P4, PT, R3.reuse, UR6, PT ;  /* 0x0000000603007c0c */ /* 0x041fe2000bf86270 */
[----:B------:R-:W-:Y:S01]  /*16c0*/  VIADD R3, R3, 0x4 ;  /* 0x0000000403037836 */ /* 0x000fe20000000000 */
[----:B------:R-:W-:Y:S01]  /*16d0*/  ISETP.GE.OR P6, PT, R2, UR6, P0 ;  /* 0x0000000602007c0c */ /* 0x000fe200087c6670 */
[----:B------:R-:W-:Y:S01]  /*16e0*/  VIADD R15, R7, 0x92 ;  /* 0x00000092070f7836 */ /* 0x000fe20000000000 */
[----:B------:R-:W-:Y:S01]  /*16f0*/  ISETP.LT.U32.OR P4, PT, R5, 0x2, P4 ;  /* 0x000000020500780c */ /* 0x000fe20002781470 */
[----:B------:R-:W-:Y:S01]  /*1700*/  UPLOP3.LUT UP0, UPT, UPT, UPT, UPT, 0x80, 0x8 ;  /* 0x000000000008789c */ /* 0x000fe20003f0f070 */
[----:B------:R-:W-:Y:S01]  /*1710*/  P2R R46, PR, RZ, 0x40 ;  /* 0x00000040ff2e7803 */ /* 0x000fe20000000000 */
[----:B------:R-:W0:Y:S01]  /*1720*/  LDCU.64 UR12, c[0x0][0x390] ;  /* 0x00007200ff0c77ac */ /* 0x000e220008000a00 */
[----:B------:R-:W-:Y:S01]  /*1730*/  BAR.SYNC.DEFER_BLOCKING 0x0 ;  /* 0x0000000000007b1d */ /* 0x000fe20000010000 */
[----:B------:R-:W-:Y:S01]  /*1740*/  ISETP.GE.OR P6, PT, R3, UR6, P0 ;  /* 0x0000000603007c0c */ /* 0x000fe200087c6670 */
[----:B-1----:R-:W-:Y:S01]  /*1750*/  IMAD.U32 R9, RZ, RZ, UR5 ;  /* 0x00000005ff097e24 */ /* 0x002fe2000f8e00ff */
[----:B------:R-:W-:Y:S01]  /*1760*/  PLOP3.LUT P0, PT, P0, P4, PT, 0xf8, 0x8f ;  /* 0x00000000008f781c */ /* 0x000fe20000709f70 */
[----:B------:R-:W-:Y:S01]  /*1770*/  ULEA UR5, UR5, UR4, 0x18 ;  /* 0x0000000405057291 */ /* 0x000fe2000f8ec0ff */
[----:B------:R-:W-:Y:S01]  /*1780*/  P2R R34, PR, RZ, 0x40 ;  /* 0x00000040ff227803 */ /* 0x000fe20000000000 */
[----:B------:R-:W-:Y:S01]  /*1790*/  UP2UR UR7, UPR, URZ, 0x1 ;  /* 0x00000001ff077883 */ /* 0x000fe20008000000 */
[----:B------:R-:W-:Y:S01]  /*17a0*/  ISETP.NE.AND P6, PT, R0, RZ, PT ;  /* 0x000000ff0000720c */ /* 0x000fe20003fc5270 */
[----:B------:R-:W-:Y:S01]  /*17b0*/  UMOV UR4, URZ ;  /* 0x000000ff00047c82 */ /* 0x000fe20008000000 */
[----:B------:R-:W-:-:S02]  /*17c0*/  P2R R35, PR, RZ, 0x1 ;  /* 0x00000001ff237803 */ /* 0x000fc40000000000 */
[----:B------:R-:W-:Y:S02]  /*17d0*/  ISETP.GE.OR P0, PT, R2, UR6, P6 ;  /* 0x0000000602007c0c */ /* 0x000fe4000b706670 */
[----:B------:R-:W-:Y:S02]  /*17e0*/  ISETP.LT.OR P5, PT, R4, 0x2, P5 ;  /* 0x000000020400780c */ /* 0x000fe40002fa1670 */
[----:B------:R-:W-:Y:S02]  /*17f0*/  P2R R47, PR, RZ, 0x1 ;  /* 0x00000001ff2f7803 */ /* 0x000fe40000000000 */
[----:B------:R-:W-:Y:S02]  /*1800*/  ISETP.GE.OR P0, PT, R3, UR6, P6 ;  /* 0x0000000603007c0c */ /* 0x000fe4000b706670 */
[----:B------:R-:W-:Y:S02]  /*1810*/  PLOP3.LUT P6, PT, P6, P4, PT, 0xf8, 0x8f ;  /* 0x00000000008f781c */ /* 0x000fe400037c9f70 */
[----:B------:R-:W-:-:S02]  /*1820*/  ISETP.GT.AND P2, PT, R5, UR6, PT ;  /* 0x0000000605007c0c */ /* 0x000fc4000bf44270 */
[----:B------:R-:W-:Y:S02]  /*1830*/  P2R R36, PR, RZ, 0x40 ;  /* 0x00000040ff247803 */ /* 0x000fe40000000000 */
[----:B------:R-:W-:Y:S02]  /*1840*/  PLOP3.LUT P6, PT, P5, P4, PT, 0xf8, 0x8f ;  /* 0x00000000008f781c */ /* 0x000fe40002fc9f70 */
[----:B------:R-:W-:Y:S02]  /*1850*/  ISETP.EQ.OR P2, PT, R5, RZ, P2 ;  /* 0x000000ff0500720c */ /* 0x000fe40001742670 */
[----:B------:R-:W-:Y:S02]  /*1860*/  P2R R33, PR, RZ, 0x40 ;  /* 0x00000040ff217803 */ /* 0x000fe40000000000 */
[----:B------:R-:W-:Y:S02]  /*1870*/  PLOP3.LUT P6, PT, P5, P2, PT, 0xf8, 0x8f ;  /* 0x00000000008f781c */ /* 0x000fe40002fc5f70 */
[----:B------:R-:W-:-:S02]  /*1880*/  ISETP.LT.OR P1, PT, R4, -0x1, P1 ;  /* 0xffffffff0400780c */ /* 0x000fc40000f21670 */
[----:B------:R-:W-:Y:S02]  /*1890*/  P2R R39, PR, RZ, 0x40 ;  /* 0x00000040ff277803 */ /* 0x000fe40000000000 */
[----:B------:R-:W-:Y:S02]  /*18a0*/  ISETP.GE.OR P6, PT, R5, UR6, P5 ;  /* 0x0000000605007c0c */ /* 0x000fe4000afc6670 */
[----:B------:R-:W-:Y:S02]  /*18b0*/  LEA R6, R9, R6, 0x18 ;  /* 0x0000000609067211 */ /* 0x000fe400078ec0ff */
[----:B------:R-:W-:Y:S02]  /*18c0*/  P2R R42, PR, RZ, 0x40 ;  /* 0x00000040ff2a7803 */ /* 0x000fe40000000000 */
[----:B------:R-:W-:Y:S01]  /*18d0*/  ISETP.GE.OR P6, PT, R2, UR6, P5 ;  /* 0x0000000602007c0c */ /* 0x000fe2000afc6670 */
[--C-:B--2---:R-:W-:Y:S01]  /*18e0*/  IMAD R12, R12, UR11, R6.reuse ;  /* 0x0000000b0c0c7c24 */ /* 0x104fe2000f8e0206 */
[----:B------:R-:W-:Y:S01]  /*18f0*/  ISETP.LT.OR P3, PT, R4, -0x2, P3 ;  /* 0xfffffffe0400780c */ /* 0x000fe20001f61670 */
[--C-:B------:R-:W-:Y:S01]  /*1900*/  IMAD R11, R11, UR11, R6.reuse ;  /* 0x0000000b0b0b7c24 */ /* 0x100fe2000f8e0206 */
[----:B------:R-:W-:Y:S01]  /*1910*/  P2R R45, PR, RZ, 0x40 ;  /* 0x00000040ff2d7803 */ /* 0x000fe20000000000 */
[--C-:B------:R-:W-:Y:S01]  /*1920*/  IMAD R13, R13, UR11, R6.reuse ;  /* 0x0000000b0d0d7c24 */ /* 0x100fe2000f8e0206 */
[----:B------:R-:W-:Y:S01]  /*1930*/  ISETP.GE.OR P6, PT, R3, UR6, P5 ;  /* 0x0000000603007c0c */ /* 0x000fe2000afc6670 */
[--C-:B------:R-:W-:Y:S01]  /*1940*/  IMAD R14, R14, UR11, R6.reuse ;  /* 0x0000000b0e0e7c24 */ /* 0x100fe2000f8e0206 */
[----:B------:R-:W-:Y:S01]  /*1950*/  PLOP3.LUT P5, PT, P1, P4, PT, 0xf8, 0x8f ;  /* 0x00000000008f781c */ /* 0x000fe20000fa9f70 */
[----:B------:R-:W-:Y:S01]  /*1960*/  IMAD R15, R15, UR11, R6 ;  /* 0x0000000b0f0f7c24 */ /* 0x000fe2000f8e0206 */
[----:B------:R-:W-:Y:S01]  /*1970*/  PLOP3.LUT P4, PT, P3, P4, PT, 0xf8, 0x8f ;  /* 0x00000000008f781c */ /* 0x000fe20001f89f70 */
[----:B------:R-:W-:Y:S01]  /*1980*/  VIADD R16, R11, UR11 ;  /* 0x0000000b0b107c36 */ /* 0x000fe20008000000 */
[----:B------:R-:W-:Y:S01]  /*1990*/  P2R R50, PR, RZ, 0x40 ;  /* 0x00000040ff327803 */ /* 0x000fe20000000000 */
[----:B------:R-:W-:Y:S01]  /*19a0*/  VIADD R18, R13, UR11 ;  /* 0x0000000b0d127c36 */ /* 0x000fe20008000000 */
[----:B------:R-:W-:Y:S01]  /*19b0*/  P2R R37, PR, RZ, 0x20 ;  /* 0x00000020ff257803 */ /* 0x000fe20000000000 */
[----:B------:R-:W-:Y:S01]  /*19c0*/  VIADD R19, R14, UR11 ;  /* 0x0000000b0e137c36 */ /* 0x000fe20008000000 */
[----:B------:R-:W-:Y:S01]  /*19d0*/  PLOP3.LUT P6, PT, P1, P2, PT, 0xf8, 0x8f ;  /* 0x00000000008f781c */ /* 0x000fe20000fc5f70 */
[----:B------:R-:W-:Y:S01]  /*19e0*/  VIADD R20, R15, UR11 ;  /* 0x0000000b0f147c36 */ /* 0x000fe20008000000 */
[----:B------:R-:W-:Y:S01]  /*19f0*/  PLOP3.LUT P5, PT, P3, P2, PT, 0xf8, 0x8f ;  /* 0x00000000008f781c */ /* 0x000fe20001fa5f70 */
[----:B------:R-:W-:Y:S01]  /*1a00*/  VIADD R21, R16, UR11 ;  /* 0x0000000b10157c36 */ /* 0x000fe20008000000 */
[----:B------:R-:W-:Y:S01]  /*1a10*/  P2R R38, PR, RZ, 0x10 ;  /* 0x00000010ff267803 */ /* 0x000fe20000000000 */
[----:B------:R-:W-:Y:S01]  /*1a20*/  VIADD R23, R18, UR11 ;  /* 0x0000000b12177c36 */ /* 0x000fe20008000000 */
[----:B------:R-:W-:Y:S01]  /*1a30*/  ISETP.GE.OR P4, PT, R2, UR6, P1 ;  /* 0x0000000602007c0c */ /* 0x000fe20008f86670 */
[----:B------:R-:W-:Y:S01]  /*1a40*/  VIADD R24, R19, UR11 ;  /* 0x0000000b13187c36 */ /* 0x000fe20008000000 */
[----:B------:R-:W-:Y:S01]  /*1a50*/  ISETP.GE.OR P2, PT, R5, UR6, P1 ;  /* 0x0000000605007c0c */ /* 0x000fe20008f46670 */
[----:B------:R-:W-:Y:S01]  /*1a60*/  VIADD R25, R20, UR11 ;  /* 0x0000000b14197c36 */ /* 0x000fe20008000000 */
[----:B------:R-:W-:Y:S01]  /*1a70*/  IADD3 R17, PT, PT, R12, UR11, RZ ;  /* 0x0000000b0c117c10 */ /* 0x000fe2000fffe0ff */
[----:B------:R-:W-:Y:S01]  /*1a80*/  VIADD R28, R23, UR11 ;  /* 0x0000000b171c7c36 */ /* 0x000fe20008000000 */
[----:B------:R-:W-:Y:S01]  /*1a90*/  P2R R48, PR, RZ, 0x10 ;  /* 0x00000010ff307803 */ /* 0x000fe20000000000 */
[----:B------:R-:W-:Y:S01]  /*1aa0*/  VIADD R29, R24, UR11 ;  /* 0x0000000b181d7c36 */ /* 0x000fe20008000000 */
[----:B------:R-:W-:Y:S01]  /*1ab0*/  P2R R43, PR, RZ, 0x4 ;  /* 0x00000004ff2b7803 */ /* 0x000fe20000000000 */
[----:B------:R-:W-:Y:S01]  /*1ac0*/  VIADD R22, R17, UR11 ;  /* 0x0000000b11167c36 */ /* 0x000fe20008000000 */
[----:B------:R-:W-:Y:S01]  /*1ad0*/  ISETP.GE.OR P4, PT, R2, UR6, P3 ;  /* 0x0000000602007c0c */ /* 0x000fe20009f86670 */
[----:B------:R-:W-:Y:S01]  /*1ae0*/  VIADD R30, R25, UR11 ;  /* 0x0000000b191e7c36 */ /* 0x000fe20008000000 */
[----:B------:R-:W-:Y:S01]  /*1af0*/  ISETP.GE.OR P2, PT, R3, UR6, P3 ;  /* 0x0000000603007c0c */ /* 0x000fe20009f46670 */
[----:B------:R-:W-:Y:S01]  /*1b00*/  VIADD R27, R22, UR11 ;  /* 0x0000000b161b7c36 */ /* 0x000fe20008000000 */
[----:B------:R-:W-:-:S02]  /*1b10*/  ISETP.GE.OR P3, PT, R5, UR6, P3 ;  /* 0x0000000605007c0c */ /* 0x000fc40009f66670 */
[----:B------:R-:W-:Y:S02]  /*1b20*/  P2R R40, PR, RZ, 0x40 ;  /* 0x00000040ff287803 */ /* 0x000fe40000000000 */
[----:B------:R-:W-:Y:S02]  /*1b30*/  P2R R41, PR, RZ, 0x20 ;  /* 0x00000020ff297803 */ /* 0x000fe40000000000 */
[----:B------:R-:W-:Y:S02]  /*1b40*/  ISETP.GE.OR P1, PT, R3, UR6, P1 ;  /* 0x0000000603007c0c */ /* 0x000fe40008f26670 */
[----:B------:R-:W-:Y:S02]  /*1b50*/  P2R R49, PR, RZ, 0x10 ;  /* 0x00000010ff317803 */ /* 0x000fe40000000000 */
[----:B------:R-:W-:Y:S02]  /*1b60*/  P2R R44, PR, RZ, 0x8 ;  /* 0x00000008ff2c7803 */ /* 0x000fe40000000000 */
[----:B0-----:R-:W-:-:S07]  /*1b70*/  IADD3 R26, PT, PT, R21, UR11, RZ ;  /* 0x0000000b151a7c10 */ /* 0x001fce000fffe0ff */
.L_x_66:
[----:B------:R-:W-:Y:S01]  /*1b80*/  UIMAD UR10, UR4, 0xc, URZ ;  /* 0x0000000c040a78a4 */ /* 0x000fe2000f8e02ff */
[----:B------:R-:W-:Y:S01]  /*1b90*/  ISETP.NE.AND P5, PT, R33, RZ, PT ;  /* 0x000000ff2100720c */ /* 0x000fe20003fa5270 */
[----:B------:R-:W-:Y:S01]  /*1ba0*/  UIMAD UR4, UR4, 0x19, UR5 ;  /* 0x00000019040478a4 */ /* 0x000fe2000f8e0205 */
[----:B------:R-:W-:Y:S01]  /*1bb0*/  BSSY.RECONVERGENT B0, `(.L_x_16) ;  /* 0x000005d000007945 */ /* 0x000fe20003800200 */
[----:B------:R-:W-:Y:S01]  /*1bc0*/  UISETP.EQ.AND UP6, UPT, UR10, -0x8, UPT ;  /* 0xfffffff80a00788c */ /* 0x000fe2000bfc2270 */
[----:B------:R-:W-:Y:S01]  /*1bd0*/  IMAD.MOV.U32 R31, RZ, RZ, RZ ;  /* 0x000000ffff1f7224 */ /* 0x000fe200078e00ff */
[----:B------:R-:W-:Y:S01]  /*1be0*/  UISETP.EQ.AND UP5, UPT, UR10, -0x4, UPT ;  /* 0xfffffffc0a00788c */ /* 0x000fe2000bfa2270 */
[----:B------:R-:W-:Y:S01]  /*1bf0*/  IMAD.MOV.U32 R9, RZ, RZ, RZ ;  /* 0x000000ffff097224 */ /* 0x000fe200078e00ff */
[----:B------:R-:W-:Y:S01]  /*1c00*/  UISETP.EQ.AND UP4, UPT, UR10, 0x4, UPT ;  /* 0x000000040a00788c */ /* 0x000fe2000bf82270 */
[----:B------:R-:W-:Y:S01]  /*1c10*/  IMAD.MOV.U32 R10, RZ, RZ, RZ ;  /* 0x000000ffff0a7224 */ /* 0x000fe200078e00ff */
[----:B------:R-:W-:Y:S01]  /*1c20*/  PLOP3.LUT P3, PT, PT, PT, UP6, 0x80, 0x8 ;  /* 0x000000000008781c */ /* 0x000fe20003f6f068 */
[----:B------:R-:W-:-:S02]  /*1c30*/  UISETP.EQ.AND UP3, UPT, UR10, 0x8, UPT ;  /* 0x000000080a00788c */ /* 0x000fc4000bf62270 */
[----:B------:R-:W-:Y:S01]  /*1c40*/  UISETP.EQ.AND UP2, UPT, UR10, 0xc, UPT ;  /* 0x0000000c0a00788c */ /* 0x000fe2000bf42270 */
[----:B------:R-:W-:Y:S01]  /*1c50*/  PLOP3.LUT P4, PT, PT, PT, UP4, 0x80, 0x8 ;  /* 0x000000000008781c */ /* 0x000fe20003f8f048 */
[----:B------:R-:W-:Y:S02]  /*1c60*/  UISETP.EQ.AND UP1, UPT, UR10, 0x10, UPT ;  /* 0x000000100a00788c */ /* 0x000fe4000bf22270 */
[----:B------:R-:W-:Y:S02]  /*1c70*/  UISETP.EQ.AND UP0, UPT, UR10, 0x14, UPT ;  /* 0x000000140a00788c */ /* 0x000fe4000bf02270 */
[----:B------:R-:W-:Y:S02]  /*1c80*/  UP2UR UR6, UPR, URZ, 0x40 ;  /* 0x00000040ff067883 */ /* 0x000fe40008000000 */
[----:B------:R-:W-:Y:S02]  /*1c90*/  UISETP.NE.AND UP6, UPT, UR7, URZ, UPT ;  /* 0x000000ff0700728c */ /* 0x000fe4000bfc5270 */
[----:B------:R-:W-:Y:S01]  /*1ca0*/  @P3 IMAD.MOV.U32 R2, RZ, RZ, RZ ;  /* 0x000000ffff023224 */ /* 0x000fe200078e00ff */
[----:B------:R-:W-:Y:S01]  /*1cb0*/  PLOP3.LUT P3, PT, PT, PT, UP5, 0x80, 0x8 ;  /* 0x000000000008781c */ /* 0x000fe20003f6f058 */
[----:B------:R-:W-:-:S02]  /*1cc0*/  UP2UR UR7, UPR, URZ, 0x40 ;  /* 0x00000040ff077883 */ /* 0x000fc40008000000 */
[----:B------:R-:W-:-:S10]  /*1cd0*/  UISETP.NE.AND UP6, UPT, UR6, URZ, UPT ;  /* 0x000000ff0600728c */ /* 0x000fd4000bfc5270 */
[----:B------:R-:W-:Y:S01]  /*1ce0*/  @P3 IMAD.MOV.U32 R3, RZ, RZ, RZ ;  /* 0x000000ffff033224 */ /* 0x000fe200078e00ff */
[----:B------:R-:W-:-:S13]  /*1cf0*/  PLOP3.LUT P3, PT, PT, PT, UP4, 0x80, 0x8 ;  /* 0x000000000008781c */ /* 0x000fda0003f6f048 */
[----:B------:R-:W-:Y:S01]  /*1d00*/  @P3 IMAD.MOV.U32 R8, RZ, RZ, RZ ;  /* 0x000000ffff083224 */ /* 0x000fe200078e00ff */
[----:B------:R-:W-:-:S13]  /*1d10*/  PLOP3.LUT P3, PT, PT, PT, UP3, 0x80, 0x8 ;  /* 0x000000000008781c */ /* 0x000fda0003f6f038 */
[----:B------:R-:W-:Y:S01]  /*1d20*/  @P3 IMAD.MOV.U32 R7, RZ, RZ, RZ ;  /* 0x000000ffff073224 */ /* 0x000fe200078e00ff */
[----:B------:R-:W-:-:S13]  /*1d30*/  PLOP3.LUT P3, PT, PT, PT, UP2, 0x80, 0x8 ;  /* 0x000000000008781c */ /* 0x000fda0003f6f028 */
[----:B------:R-:W-:Y:S02]  /*1d40*/  @P3 MOV R6, RZ ;  /* 0x000000ff00063202 */ /* 0x000fe40000000f00 */
[----:B------:R-:W-:-:S13]  /*1d50*/  ISETP.EQ.AND P3, PT, RZ, UR10, PT ;  /* 0x0000000aff007c0c */ /* 0x000fda000bf62270 */
[----:B------:R-:W-:Y:S02]  /*1d60*/  @P3 IMAD.MOV.U32 R0, RZ, RZ, RZ ;  /* 0x000000ffff003224 */ /* 0x000fe400078e00ff */
[----:B------:R-:W-:Y:S01]  /*1d70*/  @P4 IMAD.MOV.U32 R0, RZ, RZ, RZ ;  /* 0x000000ffff004224 */ /* 0x000fe200078e00ff */
[----:B------:R-:W-:Y:S01]  /*1d80*/  PLOP3.LUT P4, PT, PT, PT, UP5, 0x80, 0x8 ;  /* 0x000000000008781c */ /* 0x000fe20003f8f058 */
[----:B------:R-:W-:-:S12]  /*1d90*/  @P3 IMAD.MOV.U32 R3, RZ, RZ, RZ ;  /* 0x000000ffff033224 */ /* 0x000fd800078e00ff */
[----:B------:R-:W-:Y:S01]  /*1da0*/  @P4 IMAD.MOV.U32 R2, RZ, RZ, RZ ;  /* 0x000000ffff024224 */ /* 0x000fe200078e00ff */
[----:B------:R-:W-:Y:S01]  /*1db0*/  PLOP3.LUT P4, PT, PT, PT, UP3, 0x80, 0x8 ;  /* 0x000000000008781c */ /* 0x000fe20003f8f038 */
[----:B------:R-:W-:-:S12]  /*1dc0*/  @P3 IMAD.MOV.U32 R2, RZ, RZ, RZ ;  /* 0x000000ffff023224 */ /* 0x000fd800078e00ff */
[----:B------:R-:W-:Y:S01]  /*1dd0*/  @P4 IMAD.MOV.U32 R8, RZ, RZ, RZ ;  /* 0x000000ffff084224 */ /* 0x000fe200078e00ff */
[----:B------:R-:W-:-:S13]  /*1de0*/  PLOP3.LUT P4, PT, PT, PT, UP2, 0x80, 0x8 ;  /* 0x000000000008781c */ /* 0x000fda0003f8f028 */
[----:B------:R-:W-:Y:S01]  /*1df0*/  @P4 IMAD.MOV.U32 R7, RZ, RZ, RZ ;  /* 0x000000ffff074224 */ /* 0x000fe200078e00ff */
[----:B------:R-:W-:-:S13]  /*1e00*/  PLOP3.LUT P4, PT, PT, PT, UP1, 0x80, 0x8 ;  /* 0x000000000008781c */ /* 0x000fda0003f8f018 */
[----:B------:R-:W-:Y:S01]  /*1e10*/  @P4 IMAD.MOV.U32 R6, RZ, RZ, RZ ;  /* 0x000000ffff064224 */ /* 0x000fe200078e00ff */
[----:B------:R-:W-:-:S13]  /*1e20*/  PLOP3.LUT P4, PT, PT, PT, UP3, 0x80, 0x8 ;  /* 0x000000000008781c */ /* 0x000fda0003f8f038 */
[----:B------:R-:W-:Y:S01]  /*1e30*/  @P4 IMAD.MOV.U32 R0, RZ, RZ, RZ ;  /* 0x000000ffff004224 */ /* 0x000fe200078e00ff */
[----:B------:R-:W-:-:S13]  /*1e40*/  PLOP3.LUT P4, PT, PT, PT, UP4, 0x80, 0x8 ;  /* 0x000000000008781c */ /* 0x000fda0003f8f048 */
[----:B------:R-:W-:Y:S02]  /*1e50*/  @P4 MOV R3, RZ ;  /* 0x000000ff00034202 */ /* 0x000fe40000000f00 */
[----:B------:R-:W-:-:S13]  /*1e60*/  PLOP3.LUT P4, PT, PT, PT, UP2, 0x80, 0x8 ;  /* 0x000000000008781c */ /* 0x000fda0003f8f028 */
[----:B------:R-:W-:Y:S01]  /*1e70*/  @P4 IMAD.MOV.U32 R8, RZ, RZ, RZ ;  /* 0x000000ffff084224 */ /* 0x000fe200078e00ff */
[----:B------:R-:W-:-:S13]  /*1e80*/  PLOP3.LUT P4, PT, PT, PT, UP1, 0x80, 0x8 ;  /* 0x000000000008781c */ /* 0x000fda0003f8f018 */
[----:B------:R-:W-:Y:S01]  /*1e90*/  @P4 IMAD.MOV.U32 R7, RZ, RZ, RZ ;  /* 0x000000ffff074224 */ /* 0x000fe200078e00ff */
[----:B------:R-:W-:-:S13]  /*1ea0*/  PLOP3.LUT P4, PT, PT, PT, UP0, 0x80, 0x8 ;  /* 0x000000000008781c */ /* 0x000fda0003f8f008 */
[----:B------:R-:W-:Y:S01]  /*1eb0*/  @P4 IMAD.MOV.U32 R6, RZ, RZ, RZ ;  /* 0x000000ffff064224 */ /* 0x000fe200078e00ff */
[----:B------:R-:W-:Y:S06]  /*1ec0*/  @P5 BRA `(.L_x_17) ;  /* 0x0000000000ac5947 */ /* 0x000fec0003800000 */
[----:B------:R-:W-:Y:S01]  /*1ed0*/  LDS.S8 R31, [UR4] ;  /* 0x00000004ff1f7984 */ /* 0x000fe20008000200 */
[----:B------:R-:W-:-:S03]  /*1ee0*/  PLOP3.LUT P4, PT, PT, PT, UP6, 0x80, 0x8 ;  /* 0x000000000008781c */ /* 0x000fc60003f8f068 */
[----:B------:R-:W0:Y:S04]  /*1ef0*/  LDS.U8 R10, [R11+0x2] ;  /* 0x000002000b0a7984 */ /* 0x000e280000000000 */
[----:B------:R-:W1:Y:S01]  /*1f00*/  LDS.U8 R32, [R11+0x1] ;  /* 0x000001000b207984 */ /* 0x000e620000000000 */
[C---:B0-----:R-:W-:Y:S02]  /*1f10*/  IMAD R10, R31.reuse, R10, RZ ;  /* 0x0000000a1f0a7224 */ /* 0x041fe400078e02ff */
[----:B-1----:R-:W-:-:S03]  /*1f20*/  IMAD R32, R31, R32, RZ ;  /* 0x000000201f207224 */ /* 0x002fc600078e02ff */
[----:B------:R-:W-:Y:S02]  /*1f30*/  I2FP.F32.S32 R10, R10 ;  /* 0x0000000a000a7245 */ /* 0x000fe40000201400 */
[----:B------:R-:W-:-:S03]  /*1f40*/  I2FP.F32.S32 R9, R32 ;  /* 0x0000002000097245 */ /* 0x000fc60000201400 */
[--C-:B------:R-:W-:Y:S01]  /*1f50*/  @P4 IMAD.MOV.U32 R2, RZ, RZ, R10.reuse ;  /* 0x000000ffff024224 */ /* 0x100fe200078e000a */
[----:B------:R-:W-:Y:S01]  /*1f60*/  PLOP3.LUT P4, PT, PT, PT, UP5, 0x80, 0x8 ;  /* 0x000000000008781c */ /* 0x000fe20003f8f058 */
[----:B------:R-:W-:Y:S01]  /*1f70*/  @P3 IMAD.MOV.U32 R0, RZ, RZ, R10 ;  /* 0x000000ffff003224 */ /* 0x000fe200078e000a */
[----:B------:R-:W0:Y:S11]  /*1f80*/  LDS.U8 R32, [R11] ;  /* 0x000000000b207984 */ /* 0x000e360000000000 */
[----:B------:R-:W-:Y:S01]  /*1f90*/  @P4 MOV R3, R10 ;  /* 0x0000000a00034202 */ /* 0x000fe20000000f00 */
[----:B------:R-:W-:Y:S01]  /*1fa0*/  @P3 IMAD.MOV.U32 R3, RZ, RZ, R9 ;  /* 0x000000ffff033224 */ /* 0x000fe200078e0009 */
[----:B------:R-:W-:-:S13]  /*1fb0*/  PLOP3.LUT P4, PT, PT, PT, UP4, 0x80, 0x8 ;  /* 0x000000000008781c */ /* 0x000fda0003f8f048 */
[----:B------:R-:W-:Y:S01]  /*1fc0*/  @P4 IMAD.MOV.U32 R8, RZ, RZ, R10 ;  /* 0x000000ffff084224 */ /* 0x000fe200078e000a */
[----:B------:R-:W-:-:S13]  /*1fd0*/  PLOP3.LUT P4, PT, PT, PT, UP3, 0x80, 0x8 ;  /* 0x000000000008781c */ /* 0x000fda0003f8f038 */
[----:B------:R-:W-:Y:S01]  /*1fe0*/  @P4 IMAD.MOV.U32 R7, RZ, RZ, R10 ;  /* 0x000000ffff074224 */ /* 0x000fe200078e000a */
[----:B------:R-:W-:Y:S01]  /*1ff0*/  PLOP3.LUT P4, PT, PT, PT, UP2, 0x80, 0x8 ;  /* 0x000000000008781c */ /* 0x000fe20003f8f028 */
[----:B0-----:R-:W-:-:S05]  /*2000*/  IMAD R31, R31, R32, RZ ;  /* 0x000000201f1f7224 */ /* 0x001fca00078e02ff */
[----:B------:R-:W-:-:S07]  /*2010*/  I2FP.F32.S32 R31, R31 ;  /* 0x0000001f001f7245 */ /* 0x000fce0000201400 */
[----:B------:R-:W-:Y:S01]  /*2020*/  @P4 IMAD.MOV.U32 R6, RZ, RZ, R10 ;  /* 0x000000ffff064224 */ /* 0x000fe200078e000a */
[----:B------:R-:W-:-:S13]  /*2030*/  PLOP3.LUT P4, PT, PT, PT, UP5, 0x80, 0x8 ;  /* 0x000000000008781c */ /* 0x000fda0003f8f058 */
[----:B------:R-:W-:Y:S01]  /*2040*/  @P4 IMAD.MOV.U32 R2, RZ, RZ, R9 ;  /* 0x000000ffff024224 */ /* 0x000fe200078e0009 */
[----:B------:R-:W-:Y:S01]  /*2050*/  PLOP3.LUT P4, PT, PT, PT, UP4, 0x80, 0x8 ;  /* 0x000000000008781c */ /* 0x000fe20003f8f048 */
[----:B------:R-:W-:-:S12]  /*2060*/  @P3 IMAD.MOV.U32 R2, RZ, RZ, R31 ;  /* 0x000000ffff023224 */ /* 0x000fd800078e001f */
[----:B------:R-:W-:Y:S01]  /*2070*/  @P4 IMAD.MOV.U32 R0, RZ, RZ, R9 ;  /* 0x000000ffff004224 */ /* 0x000fe200078e0009 */
[----:B------:R-:W-:-:S13]  /*2080*/  PLOP3.LUT P4, PT, PT, PT, UP3, 0x80, 0x8 ;  /* 0x000000000008781c */ /* 0x000fda0003f8f038 */
[----:B------:R-:W-:Y:S01]  /*2090*/  @P4 IMAD.MOV.U32 R8, RZ, RZ, R9 ;  /* 0x000000ffff084224 */ /* 0x000fe200078e0009 */
[----:B------:R-:W-:-:S13]  /*20a0*/  PLOP3.LUT P4, PT, PT, PT, UP2, 0x80, 0x8 ;  /* 0x000000000008781c */ /* 0x000fda0003f8f028 */
[----:B------:R-:W-:Y:S01]  /*20b0*/  @P4 IMAD.MOV.U32 R7, RZ, RZ, R9 ;  /* 0x000000ffff074224 */ /* 0x000fe200078e0009 */
[----:B------:R-:W-:-:S13]  /*20c0*/  PLOP3.LUT P4, PT, PT, PT, UP1, 0x80, 0x8 ;  /* 0x000000000008781c */ /* 0x000fda0003f8f018 */
[----:B------:R-:W-:Y:S02]  /*20d0*/  @P4 MOV R6, R9 ;  /* 0x0000000900064202 */ /* 0x000fe40000000f00 */
[----:B------:R-:W-:-:S13]  /*20e0*/  PLOP3.LUT P4, PT, PT, PT, UP4, 0x80, 0x8 ;  /* 0x000000000008781c */ /* 0x000fda0003f8f048 */
[----:B------:R-:W-:Y:S01]  /*20f0*/  @P4 IMAD.MOV.U32 R3, RZ, RZ, R31 ;  /* 0x000000ffff034224 */ /* 0x000fe200078e001f */
[----:B------:R-:W-:-:S13]  /*2100*/  PLOP3.LUT P4, PT, PT, PT, UP3, 0x80, 0x8 ;  /* 0x000000000008781c */ /* 0x000fda0003f8f038 */
[----:B------:R-:W-:Y:S01]  /*2110*/  @P4 IMAD.MOV.U32 R0, RZ, RZ, R31 ;  /* 0x000000ffff004224 */ /* 0x000fe200078e001f */
[----:B------:R-:W-:-:S13]  /*2120*/  PLOP3.LUT P4, PT, PT, PT, UP2, 0x80, 0x8 ;  /* 0x000000000008781c */ /* 0x000fda0003f8f028 */
[----:B------:R-:W-:Y:S01]  /*2130*/  @P4 IMAD.MOV.U32 R8, RZ, RZ, R31 ;  /* 0x000000ffff084224 */ /* 0x000fe200078e001f */
[----:B------:R-:W-:-:S13]  /*2140*/  PLOP3.LUT P4, PT, PT, PT, UP1, 0x80, 0x8 ;  /* 0x000000000008781c */ /* 0x000fda0003f8f018 */
[----:B------:R-:W-:Y:S01]  /*2150*/  @P4 IMAD.MOV.U32 R7, RZ, RZ, R31 ;  /* 0x000000ffff074224 */ /* 0x000fe200078e001f */
[----:B------:R-:W-:-:S13]  /*2160*/  PLOP3.LUT P4, PT, PT, PT, UP0, 0x80, 0x8 ;  /* 0x000000000008781c */ /* 0x000fda0003f8f008 */
[----:B------:R-:W-:-:S07]  /*2170*/  @P4 IMAD.MOV.U32 R6, RZ, RZ, R31 ;  /* 0x000000ffff064224 */ /* 0x000fce00078e001f */
.L_x_17:
[----:B------:R-:W-:Y:S05]  /*2180*/  BSYNC.RECONVERGENT B0 ;  /* 0x0000000000007941 */ /* 0x000fea0003800200 */
.L_x_16:
[----:B------:R-:W-:Y:S01]  /*2190*/  ISETP.NE.AND P4, PT, R35, RZ, PT ;  /* 0x000000ff2300720c */ /* 0x000fe20003f85270 */
[----:B------:R-:W-:-:S12]  /*21a0*/  BSSY.RECONVERGENT B0, `(.L_x_18) ;  /* 0x0000030000007945 */ /* 0x000fd80003800200 */
[----:B------:R-:W-:Y:S05]  /*21b0*/  @P4 BRA `(.L_x_19) ;  /* 0x0000000000b84947 */ /* 0x000fea0003800000 */
[----:B------:R-:W-:Y:S01]  /*21c0*/  LDS.S8 R32, [UR4+0x5] ;  /* 0x00000504ff207984 */ /* 0x000fe20008000200 */
[----:B------:R-:W-:-:S03]  /*21d0*/  PLOP3.LUT P4, PT, PT, PT, UP6, 0x80, 0x8 ;  /* 0x000000000008781c */ /* 0x000fc60003f8f068 */
[----:B------:R-:W0:Y:S02]  /*21e0*/  LDS.U8 R51, [R12+0x2] ;  /* 0x000002000c337984 */ /* 0x000e240000000000 */
[----:B0-----:R-:W-:-:S05]  /*21f0*/  IMAD R51, R32, R51, RZ ;  /* 0x0000003320337224 */ /* 0x001fca00078e02ff */
[----:B------:R-:W-:-:S05]  /*2200*/  I2FP.F32.S32 R51, R51 ;  /* 0x0000003300337245 */ /* 0x000fca0000201400 */
[----:B------:R-:W-:Y:S02]  /*2210*/  FADD R10, R10, R51 ;  /* 0x000000330a0a7221 */ /* 0x000fe40000000000 */
[----:B------:R-:W0:Y:S02]  /*2220*/  LDS.U8 R51, [R12+0x1] ;  /* 0x000001000c337984 */ /* 0x000e240000000000 */
[--C-:B------:R-:W-:Y:S01]  /*2230*/  @P4 IMAD.MOV.U32 R2, RZ, RZ, R10.reuse ;  /* 0x000000ffff024224 */ /* 0x100fe200078e000a */
[----:B------:R-:W-:Y:S01]  /*2240*/  PLOP3.LUT P4, PT, PT, PT, UP5, 0x80, 0x8 ;  /* 0x000000000008781c */ /* 0x000fe20003f8f058 */
[----:B------:R-:W-:-:S12]  /*2250*/  @P3 IMAD.MOV.U32 R0, RZ, RZ, R10 ;  /* 0x000000ffff003224 */ /* 0x000fd800078e000a */
[----:B------:R-:W-:Y:S02]  /*2260*/  @P4 MOV R3, R10 ;  /* 0x0000000a00034202 */ /* 0x000fe40000000f00 */
[----:B------:R-:W-:-:S13]  /*2270*/  PLOP3.LUT P4, PT, PT, PT, UP4, 0x80, 0x8 ;  /* 0x000000000008781c */ /* 0x000fda0003f8f048 */
[----:B------:R-:W-:Y:S01]  /*2280*/  @P4 IMAD.MOV.U32 R8, RZ, RZ, R10 ;  /* 0x000000ffff084224 */ /* 0x000fe200078e000a */
[----:B------:R-:W-:Y:S01]  /*2290*/  PLOP3.LUT P4, PT, PT, PT, UP3, 0x80, 0x8 ;  /* 0x000000000008781c */ /* 0x000fe20003f8f038 */
[----:B0-----:R-:W-:-:S12]  /*22a0*/  IMAD R51, R32, R51, RZ ;  /* 0x0000003320337224 */ /* 0x001fd800078e02ff */
[----:B------:R-:W-:Y:S01]  /*22b0*/  @P4 IMAD.MOV.U32 R7, RZ, RZ, R10 ;  /* 0x000000ffff074224 */ /* 0x000fe200078e000a */
[----:B------:R-:W-:Y:S02]  /*22c0*/  PLOP3.LUT P4, PT, PT, PT, UP2, 0x80, 0x8 ;  /* 0x000000000008781c */ /* 0x000fe40003f8f028 */
[----:B------:R-:W-:Y:S02]  /*22d0*/  I2FP.F32.S32 R52, R51 ;  /* 0x0000003300347245 */ /* 0x000fe40000201400 */
[----:B------:R-:W0:Y:S03]  /*22e0*/  LDS.U8 R51, [R12] ;  /* 0x000000000c337984 */ /* 0x000e260000000000 */
[----:B------:R-:W-:-:S04]  /*22f0*/  FADD R9, R9, R52 ;  /* 0x0000003409097221 */ /* 0x000fc80000000000 */
[----:B------:R-:W-:Y:S02]  /*2300*/  @P3 IMAD.MOV.U32 R3, RZ, RZ, R9 ;  /* 0x000000ffff033224 */ /* 0x000fe400078e0009 */
[----:B------:R-:W-:Y:S01]  /*2310*/  @P4 IMAD.MOV.U32 R6, RZ, RZ, R10 ;  /* 0x000000ffff064224 */ /* 0x000fe200078e000a */
[----:B------:R-:W-:-:S13]  /*2320*/  PLOP3.LUT P4, PT, PT, PT, UP5, 0x80, 0x8 ;  /* 0x000000000008781c */ /* 0x000fda0003f8f058 */
[----:B------:R-:W-:Y:S01]  /*2330*/  @P4 IMAD.MOV.U32 R2, RZ, RZ, R9 ;  /* 0x000000ffff024224 */ /* 0x000fe200078e0009 */
[----:B------:R-:W-:-:S13]  /*2340*/  PLOP3.LUT P4, PT, PT, PT, UP4, 0x80, 0x8 ;  /* 0x000000000008781c */ /* 0x000fda0003f8f048 */
[----:B------:R-:W-:Y:S01]  /*2350*/  @P4 IMAD.MOV.U32 R0, RZ, RZ, R9 ;  /* 0x000000ffff004224 */ /* 0x000fe200078e0009 */
[----:B------:R-:W-:Y:S01]  /*2360*/  PLOP3.LUT P4, PT, PT, PT, UP3, 0x80, 0x8 ;  /* 0x000000000008781c */ /* 0x000fe20003f8f038 */
[----:B0-----:R-:W-:-:S05]  /*2370*/  IMAD R51, R32, R51, RZ ;  /* 0x0000003320337224 */ /* 0x001fca00078e02ff */
[----:B------:R-:W-:-:S05]  /*2380*/  I2FP.F32.S32 R32, R51 ;  /* 0x0000003300207245 */ /* 0x000fca0000201400 */
[----:B------:R-:W-:Y:S02]  /*2390*/  FADD R31, R31, R32 ;  /* 0x000000201f1f7221 */ /* 0x000fe40000000000 */
[----:B------:R-:W-:Y:S01]  /*23a0*/  @P4 IMAD.MOV.U32 R8, RZ, RZ, R9 ;  /* 0x000000ffff084224 */ /* 0x000fe200078e0009 */
[----:B------:R-:W-:Y:S01]  /*23b0*/  PLOP3.LUT P4, PT, PT, PT, UP2, 0x80, 0x8 ;  /* 0x000000000008781c */ /* 0x000fe20003f8f028 */
[----:B------:R-:W-:-:S12]  /*23c0*/  @P3 IMAD.MOV.U32 R2, RZ, RZ, R31 ;  /* 0x000000ffff023224 */ /* 0x000fd800078e001f */
        /* <DEDUP_REMOVED lines=13> */
.L_x_19:
[----:B------:R-:W-:Y:S05]  /*24a0*/  BSYNC.RECONVERGENT B0 ;  /* 0x0000000000007941 */ /* 0x000fea0003800200 */
.L_x_18:
        /* <DEDUP_REMOVED lines=10> */
[----:B------:R-:W-:Y:S01]  /*2550*/  @P3 IMAD.MOV.U32 R0, RZ, RZ, R10 ;  /* 0x000000ffff003224 */ /* 0x000fe200078e000a */
[----:B------:R-:W-:Y:S02]  /*2560*/  @P4 MOV R2, R10 ;  /* 0x0000000a00024202 */ /* 0x000fe40000000f00 */
        /* <DEDUP_REMOVED lines=8> */
[----:B------:R-:W-:Y:S01]  /*25f0*/  PLOP3.LUT P4, PT, PT, PT, UP2, 0x80, 0x8 ;  /* 0x000000000008781c */ /* 0x000fe20003f8f028 */
[----:B------:R-:W0:Y:S01]  /*2600*/  LDS.U8 R51, [R13] ;  /* 0x000000000d337984 */ /* 0x000e220000000000 */
[----:B------:R-:W-:-:S04]  /*2610*/  FADD R9, R9, R52 ;  /* 0x0000003409097221 */ /* 0x000fc80000000000 */
[----:B------:R-:W-:-:S07]  /*2620*/  @P3 IMAD.MOV.U32 R3, RZ, RZ, R9 ;  /* 0x000000ffff033224 */ /* 0x000fce00078e0009 */
        /* <DEDUP_REMOVED lines=9> */
[----:B------:R-:W-:Y:S02]  /*26c0*/  @P4 MOV R8, R9 ;  /* 0x0000000900084202 */ /* 0x000fe40000000f00 */
        /* <DEDUP_REMOVED lines=14> */
[----:B------:R-:W-:-:S07]  /*27b0*/  @P4 MOV R6, R31 ;  /* 0x0000001f00064202 */ /* 0x000fce0000000f00 */
.L_x_21:
[----:B------:R-:W-:Y:S05]  /*27c0*/  BSYNC.RECONVERGENT B0 ;  /* 0x0000000000007941 */ /* 0x000fea0003800200 */
.L_x_20:
        /* <DEDUP_REMOVED lines=11> */
[----:B------:R-:W-:Y:S02]  /*2880*/  PLOP3.LUT P4, PT, PT, PT, UP5, 0x80, 0x8 ;  /* 0x000000000008781c */ /* 0x000fe40003f8f058 */
[----:B------:R-:W-:-:S11]  /*2890*/  @P3 MOV R0, R10 ;  /* 0x0000000a00003202 */ /* 0x000fd60000000f00 */
[----:B------:R-:W-:Y:S01]  /*28a0*/  @P4 IMAD.MOV.U32 R3, RZ, RZ, R10 ;  /* 0x000000ffff034224 */ /* 0x000fe200078e000a */
        /* <DEDUP_REMOVED lines=34> */
[----:B------:R-:W-:-:S07]  /*2ad0*/  @P4 IMAD.MOV.U32 R6, RZ, RZ, R31 ;  /* 0x000000ffff064224 */ /* 0x000fce00078e001f */
.L_x_23:
[----:B------:R-:W-:Y:S05]  /*2ae0*/  BSYNC.RECONVERGENT B0 ;  /* 0x0000000000007941 */ /* 0x000fea0003800200 */
.L_x_22:
        /* <DEDUP_REMOVED lines=24> */
[----:B------:R-:W-:Y:S02]  /*2c70*/  @P4 MOV R6, R10 ;  /* 0x0000000a00064202 */ /* 0x000fe40000000f00 */
        /* <DEDUP_REMOVED lines=24> */
.L_x_25:
[----:B------:R-:W-:Y:S05]  /*2e00*/  BSYNC.RECONVERGENT B0 ;  /* 0x0000000000007941 */ /* 0x000fea0003800200 */
.L_x_24:
[----:B------:R-:W-:Y:S01]  /*2e10*/  ISETP.NE.AND P4, PT, R39, RZ, PT ;  /* 0x000000ff2700720c */ /* 0x000fe20003f85270 */
[----:B------:R-:W-:-:S12]  /*2e20*/  BSSY.RECONVERGENT B0, `(.L_x_26) ;  /* 0x0000030000007945 */ /* 0x000fd80003800200 */
[----:B------:R-:W-:Y:S05]  /*2e30*/  @P4 BRA `(.L_x_27) ;  /* 0x0000000000b84947 */ /* 0x000fea0003800000 */
[----:B------:R-:W-:Y:S01]  /*2e40*/  LDS.S8 R32, [UR4+0x1] ;  /* 0x00000104ff207984 */ /* 0x000fe20008000200 */
[----:B------:R-:W-:-:S03]  /*2e50*/  PLOP3.LUT P4, PT, PT, PT, UP6, 0x80, 0x8 ;  /* 0x000000000008781c */ /* 0x000fc60003f8f068 */
[----:B------:R-:W0:Y:S02]  /*2e60*/  LDS.U8 R51, [R11+UR11+0x2] ;  /* 0x0000020b0b337984 */ /* 0x000e240008000000 */
[----:B0-----:R-:W-:-:S05]  /*2e70*/  IMAD R51, R32, R51, RZ ;  /* 0x0000003320337224 */ /* 0x001fca00078e02ff */
[----:B------:R-:W-:-:S05]  /*2e80*/  I2FP.F32.S32 R51, R51 ;  /* 0x0000003300337245 */ /* 0x000fca0000201400 */
[----:B------:R-:W-:Y:S02]  /*2e90*/  FADD R10, R10, R51 ;  /* 0x000000330a0a7221 */ /* 0x000fe40000000000 */
[----:B------:R-:W0:Y:S02]  /*2ea0*/  LDS.U8 R51, [R11+UR11+0x1] ;  /* 0x0000010b0b337984 */ /* 0x000e240008000000 */
[--C-:B------:R-:W-:Y:S01]  /*2eb0*/  @P4 IMAD.MOV.U32 R2, RZ, RZ, R10.reuse ;  /* 0x000000ffff024224 */ /* 0x100fe200078e000a */
[----:B------:R-:W-:Y:S01]  /*2ec0*/  PLOP3.LUT P4, PT, PT, PT, UP5, 0x80, 0x8 ;  /* 0x000000000008781c */ /* 0x000fe20003f8f058 */
[----:B------:R-:W-:-:S12]  /*2ed0*/  @P3 IMAD.MOV.U32 R0, RZ, RZ, R10 ;  /* 0x000000ffff003224 */ /* 0x000fd800078e000a */
[----:B------:R-:W-:Y:S01]  /*2ee0*/  @P4 IMAD.MOV.U32 R3, RZ, RZ, R10 ;  /* 0x000000ffff034224 */ /* 0x000fe200078e000a */
[----:B------:R-:W-:-:S13]  /*2ef0*/  PLOP3.LUT P4, PT, PT, PT, UP4, 0x80, 0x8 ;  /* 0x000000000008781c */ /* 0x000fda0003f8f048 */
[----:B------:R-:W-:Y:S02]  /*2f00*/  @P4 MOV R8, R10 ;  /* 0x0000000a00084202 */ /* 0x000fe40000000f00 */
[----:B------:R-:W-:Y:S01]  /*2f10*/  PLOP3.LUT P4, PT, PT, PT, UP3, 0x80, 0x8 ;  /* 0x000000000008781c */ /* 0x000fe20003f8f038 */
[----:B0-----:R-:W-:-:S12]  /*2f20*/  IMAD R51, R32, R51, RZ ;  /* 0x0000003320337224 */ /* 0x001fd800078e02ff */
[----:B------:R-:W-:Y:S01]  /*2f30*/  @P4 IMAD.MOV.U32 R7, RZ, RZ, R10 ;  /* 0x000000ffff074224 */ /* 0x000fe200078e000a */
[----:B------:R-:W-:Y:S02]  /*2f40*/  PLOP3.LUT P4, PT, PT, PT, UP2, 0x80, 0x8 ;  /* 0x000000000008781c */ /* 0x000fe40003f8f028 */
[----:B------:R-:W-:Y:S02]  /*2f50*/  I2FP.F32.S32 R52, R51 ;  /* 0x0000003300347245 */ /* 0x000fe40000201400 */
[----:B------:R-:W0:Y:S03]  /*2f60*/  LDS.U8 R51, [R11+UR11] ;  /* 0x0000000b0b337984 */ /* 0x000e260008000000 */
        /* <DEDUP_REMOVED lines=27> */
.L_x_27:
[----:B------:R-:W-:Y:S05]  /*3120*/  BSYNC.RECONVERGENT B0 ;  /* 0x0000000000007941 */ /* 0x000fea0003800200 */
.L_x_26:
[C---:B------:R-:W-:Y:S01]  /*3130*/  ISETP.GT.AND P6, PT, R5.reuse, UR12, PT ;  /* 0x0000000c05007c0c */ /* 0x040fe2000bfc4270 */
[----:B------:R-:W-:Y:S01]  /*3140*/  BSSY.RECONVERGENT B0, `(.L_x_28) ;  /* 0x0000038000007945 */ /* 0x000fe20003800200 */
[C---:B------:R-:W-:Y:S02]  /*3150*/  ISETP.GE.AND P4, PT, R4.reuse, UR13, PT ;  /* 0x0000000d04007c0c */ /* 0x040fe4000bf86270 */
[C---:B------:R-:W-:Y:S02]  /*3160*/  ISETP.GT.AND P5, PT, R4.reuse, UR13, PT ;  /* 0x0000000d04007c0c */ /* 0x040fe4000bfa4270 */
[----:B------:R-:W-:Y:S02]  /*3170*/  ISETP.EQ.OR P6, PT, R5, RZ, P6 ;  /* 0x000000ff0500720c */ /* 0x000fe400037c2670 */
[C---:B------:R-:W-:Y:S02]  /*3180*/  ISETP.LT.OR P4, PT, R4.reuse, RZ, P4 ;  /* 0x000000ff0400720c */ /* 0x040fe40002781670 */
[----:B------:R-:W-:-:S02]  /*3190*/  ISETP.LT.OR P5, PT, R4, 0x1, P5 ;  /* 0x000000010400780c */ /* 0x000fc40002fa1670 */
[----:B------:R-:W-:Y:S02]  /*31a0*/  PLOP3.LUT P4, PT, P4, P6, PT, 0xf8, 0x8f ;  /* 0x00000000008f781c */ /* 0x000fe4000278df70 */
[----:B------:R-:W-:Y:S02]  /*31b0*/  PLOP3.LUT P6, PT, P5, P6, PT, 0xf8, 0x8f ;  /* 0x00000000008f781c */ /* 0x000fe40002fcdf70 */
[----:B------:R-:W-:-:S11]  /*31c0*/  ISETP.GE.OR P5, PT, R5, UR12, P5 ;  /* 0x0000000c05007c0c */ /* 0x000fd6000afa6670 */
        /* <DEDUP_REMOVED lines=19> */
[----:B------:R-:W0:Y:S01]  /*3300*/  LDS.U8 R51, [R12+UR11] ;  /* 0x0000000b0c337984 */ /* 0x000e220008000000 */
        /* <DEDUP_REMOVED lines=27> */
.L_x_29:
[----:B------:R-:W-:Y:S05]  /*34c0*/  BSYNC.RECONVERGENT B0 ;  /* 0x0000000000007941 */ /* 0x000fea0003800200 */
.L_x_28:
[----:B------:R-:W-:Y:S04]  /*34d0*/  BSSY.RECONVERGENT B0, `(.L_x_30) ;  /* 0x0000030000007945 */ /* 0x000fe80003800200 */
        /* <DEDUP_REMOVED lines=47> */
.L_x_31:
[----:B------:R-:W-:Y:S05]  /*37d0*/  BSYNC.RECONVERGENT B0 ;  /* 0x0000000000007941 */ /* 0x000fea0003800200 */
.L_x_30:
        /* <DEDUP_REMOVED lines=49> */
.L_x_33:
[----:B------:R-:W-:Y:S05]  /*3af0*/  BSYNC.RECONVERGENT B0 ;  /* 0x0000000000007941 */ /* 0x000fea0003800200 */
.L_x_32:
        /* <DEDUP_REMOVED lines=49> */
.L_x_35:
[----:B------:R-:W-:Y:S05]  /*3e10*/  BSYNC.RECONVERGENT B0 ;  /* 0x0000000000007941 */ /* 0x000fea0003800200 */
.L_x_34:
        /* <DEDUP_REMOVED lines=49> */
.L_x_37:
[----:B------:R-:W-:Y:S05]  /*4130*/  BSYNC.RECONVERGENT B0 ;  /* 0x0000000000007941 */ /* 0x000fea0003800200 */
.L_x_36:
        /* <DEDUP_REMOVED lines=48> */
.L_x_39:
[----:B------:R-:W-:Y:S05]  /*4440*/  BSYNC.RECONVERGENT B0 ;  /* 0x0000000000007941 */ /* 0x000fea0003800200 */
.L_x_38:
[----:B------:R-:W-:Y:S01]  /*4450*/  ISETP.GE.AND P4, PT, R5, UR12, PT ;  /* 0x0000000c05007c0c */ /* 0x000fe2000bf86270 */
[----:B------:R-:W-:Y:S03]  /*4460*/  BSSY.RECONVERGENT B0, `(.L_x_40) ;  /* 0x0000032000007945 */ /* 0x000fe60003800200 */
[----:B------:R-:W-:-:S04]  /*4470*/  ISETP.GE.OR P4, PT, R4, UR13, P4 ;  /* 0x0000000d04007c0c */ /* 0x000fc8000a786670 */
[----:B------:R-:W-:-:S13]  /*4480*/  ISETP.LT.OR P4, PT, R4, RZ, P4 ;  /* 0x000000ff0400720c */ /* 0x000fda0002781670 */
        /* <DEDUP_REMOVED lines=47> */
.L_x_41:
[----:B------:R-:W-:Y:S05]  /*4780*/  BSYNC.RECONVERGENT B0 ;  /* 0x0000000000007941 */ /* 0x000fea0003800200 */
.L_x_40:
        /* <DEDUP_REMOVED lines=49> */
.L_x_43:
[----:B------:R-:W-:Y:S05]  /*4aa0*/  BSYNC.RECONVERGENT B0 ;  /* 0x0000000000007941 */ /* 0x000fea0003800200 */
.L_x_42:
        /* <DEDUP_REMOVED lines=49> */
.L_x_45:
[----:B------:R-:W-:Y:S05]  /*4dc0*/  BSYNC.RECONVERGENT B0 ;  /* 0x0000000000007941 */ /* 0x000fea0003800200 */
.L_x_44:
        /* <DEDUP_REMOVED lines=49> */
.L_x_47:
[----:B------:R-:W-:Y:S05]  /*50e0*/  BSYNC.RECONVERGENT B0 ;  /* 0x0000000000007941 */ /* 0x000fea0003800200 */
.L_x_46:
        /* <DEDUP_REMOVED lines=49> */
.L_x_49:
[----:B------:R-:W-:Y:S05]  /*5400*/  BSYNC.RECONVERGENT B0 ;  /* 0x0000000000007941 */ /* 0x000fea0003800200 */
.L_x_48:
        /* <DEDUP_REMOVED lines=49> */
.L_x_51:
[----:B------:R-:W-:Y:S05]  /*5720*/  BSYNC.RECONVERGENT B0 ;  /* 0x0000000000007941 */ /* 0x000fea0003800200 */
.L_x_50:
        /* <DEDUP_REMOVED lines=49> */
.L_x_53:
[----:B------:R-:W-:Y:S05]  /*5a40*/  BSYNC.RECONVERGENT B0 ;  /* 0x0000000000007941 */ /* 0x000fea0003800200 */
.L_x_52:
        /* <DEDUP_REMOVED lines=49> */
.L_x_55:
[----:B------:R-:W-:Y:S05]  /*5d60*/  BSYNC.RECONVERGENT B0 ;  /* 0x0000000000007941 */ /* 0x000fea0003800200 */
.L_x_54:
        /* <DEDUP_REMOVED lines=49> */
.L_x_57:
[----:B------:R-:W-:Y:S05]  /*6080*/  BSYNC.RECONVERGENT B0 ;  /* 0x0000000000007941 */ /* 0x000fea0003800200 */
.L_x_56:
        /* <DEDUP_REMOVED lines=49> */
.L_x_59:
[----:B------:R-:W-:Y:S05]  /*63a0*/  BSYNC.RECONVERGENT B0 ;  /* 0x0000000000007941 */ /* 0x000fea0003800200 */
.L_x_58:
        /* <DEDUP_REMOVED lines=48> */
.L_x_61:
[----:B------:R-:W-:Y:S05]  /*66b0*/  BSYNC.RECONVERGENT B0 ;  /* 0x0000000000007941 */ /* 0x000fea0003800200 */
.L_x_60:
        /* <DEDUP_REMOVED lines=48> */
.L_x_63:
[----:B------:R-:W-:Y:S05]  /*69c0*/  BSYNC.RECONVERGENT B0 ;  /* 0x0000000000007941 */ /* 0x000fea0003800200 */
.L_x_62:
        /* <DEDUP_REMOVED lines=18> */
[----:B------:R-:W-:Y:S02]  /*6af0*/  I2FP.F32.S32 R52, R51 ;  /* 0x0000003300347245 */ /* 0x000fe40000201400 */
[----:B------:R-:W0:Y:S01]  /*6b00*/  LDS.U8 R51, [R30+UR11] ;  /* 0x0000000b1e337984 */ /* 0x000e220008000000 */
[----:B------:R-:W-:Y:S02]  /*6b10*/  PLOP3.LUT P4, PT, PT, PT, UP2, 0x80, 0x8 ;  /* 0x000000000008781c */ /* 0x000fe40003f8f028 */
[----:B------:R-:W-:-:S04]  /*6b20*/  FADD R9, R52, R9 ;  /* 0x0000000934097221 */ /* 0x000fc80000000000 */
[----:B------:R-:W-:-:S07]  /*6b30*/  @P3 IMAD.MOV.U32 R3, RZ, RZ, R9 ;  /* 0x000000ffff033224 */ /* 0x000fce00078e0009 */
[----:B------:R-:W-:Y:S02]  /*6b40*/  @P4 MOV R6, R10 ;  /* 0x0000000a00064202 */ /* 0x000fe40000000f00 */
[----:B------:R-:W-:-:S13]  /*6b50*/  PLOP3.LUT P4, PT, PT, PT, UP5, 0x80, 0x8 ;  /* 0x000000000008781c */ /* 0x000fda0003f8f058 */
[----:B------:R-:W-:Y:S01]  /*6b60*/  @P4 IMAD.MOV.U32 R2, RZ, RZ, R9 ;  /* 0x000000ffff024224 */ /* 0x000fe200078e0009 */
[----:B------:R-:W-:Y:S01]  /*6b70*/  PLOP3.LUT P4, PT, PT, PT, UP4, 0x80, 0x8 ;  /* 0x000000000008781c */ /* 0x000fe20003f8f048 */
[----:B0-----:R-:W-:-:S12]  /*6b80*/  IMAD R51, R32, R51, RZ ;  /* 0x0000003320337224 */ /* 0x001fd800078e02ff */
[----:B------:R-:W-:Y:S01]  /*6b90*/  @P4 IMAD.MOV.U32 R0, RZ, RZ, R9 ;  /* 0x000000ffff004224 */ /* 0x000fe200078e0009 */
[----:B------:R-:W-:Y:S02]  /*6ba0*/  PLOP3.LUT P4, PT, PT, PT, UP3, 0x80, 0x8 ;  /* 0x000000000008781c */ /* 0x000fe40003f8f038 */
[----:B------:R-:W-:-:S05]  /*6bb0*/  I2FP.F32.S32 R10, R51 ;  /* 0x00000033000a7245 */ /* 0x000fca0000201400 */
[----:B------:R-:W-:-:S05]  /*6bc0*/  FADD R10, R10, R31 ;  /* 0x0000001f0a0a7221 */ /* 0x000fca0000000000 */
[----:B------:R-:W-:Y:S01]  /*6bd0*/  @P3 MOV R2, R10 ;  /* 0x0000000a00023202 */ /* 0x000fe20000000f00 */
[----:B------:R-:W-:Y:S01]  /*6be0*/  @P4 IMAD.MOV.U32 R8, RZ, RZ, R9 ;  /* 0x000000ffff084224 */ /* 0x000fe200078e0009 */
[----:B------:R-:W-:Y:S02]  /*6bf0*/  PLOP3.LUT P3, PT, PT, PT, UP4, 0x80, 0x8 ;  /* 0x000000000008781c */ /* 0x000fe40003f6f048 */
[----:B------:R-:W-:-:S11]  /*6c00*/  PLOP3.LUT P4, PT, PT, PT, UP2, 0x80, 0x8 ;  /* 0x000000000008781c */ /* 0x000fd60003f8f028 */
[----:B------:R-:W-:Y:S01]  /*6c10*/  @P3 IMAD.MOV.U32 R3, RZ, RZ, R10 ;  /* 0x000000ffff033224 */ /* 0x000fe200078e000a */
[----:B------:R-:W-:Y:S01]  /*6c20*/  PLOP3.LUT P3, PT, PT, PT, UP3, 0x80, 0x8 ;  /* 0x000000000008781c */ /* 0x000fe20003f6f038 */
[----:B------:R-:W-:Y:S01]  /*6c30*/  @P4 IMAD.MOV.U32 R7, RZ, RZ, R9 ;  /* 0x000000ffff074224 */ /* 0x000fe200078e0009 */
[----:B------:R-:W-:-:S11]  /*6c40*/  PLOP3.LUT P4, PT, PT, PT, UP1, 0x80, 0x8 ;  /* 0x000000000008781c */ /* 0x000fd60003f8f018 */
[----:B------:R-:W-:Y:S01]  /*6c50*/  @P3 IMAD.MOV.U32 R0, RZ, RZ, R10 ;  /* 0x000000ffff003224 */ /* 0x000fe200078e000a */
[----:B------:R-:W-:Y:S01]  /*6c60*/  PLOP3.LUT P3, PT, PT, PT, UP2, 0x80, 0x8 ;  /* 0x000000000008781c */ /* 0x000fe20003f6f028 */
[----:B------:R-:W-:-:S12]  /*6c70*/  @P4 IMAD.MOV.U32 R6, RZ, RZ, R9 ;  /* 0x000000ffff064224 */ /* 0x000fd800078e0009 */
[----:B------:R-:W-:Y:S01]  /*6c80*/  @P3 IMAD.MOV.U32 R8, RZ, RZ, R10 ;  /* 0x000000ffff083224 */ /* 0x000fe200078e000a */
[----:B------:R-:W-:-:S13]  /*6c90*/  PLOP3.LUT P3, PT, PT, PT, UP1, 0x80, 0x8 ;  /* 0x000000000008781c */ /* 0x000fda0003f6f018 */
[----:B------:R-:W-:Y:S01]  /*6ca0*/  @P3 IMAD.MOV.U32 R7, RZ, RZ, R10 ;  /* 0x000000ffff073224 */ /* 0x000fe200078e000a */
[----:B------:R-:W-:-:S13]  /*6cb0*/  PLOP3.LUT P3, PT, PT, PT, UP0, 0x80, 0x8 ;  /* 0x000000000008781c */ /* 0x000fda0003f6f008 */
[----:B------:R-:W-:-:S07]  /*6cc0*/  @P3 IMAD.MOV.U32 R6, RZ, RZ, R10 ;  /* 0x000000ffff063224 */ /* 0x000fce00078e000a */
.L_x_65:
[----:B------:R-:W-:Y:S05]  /*6cd0*/  BSYNC.RECONVERGENT B0 ;  /* 0x0000000000007941 */ /* 0x000fea0003800200 */
.L_x_64:
[----:B------:R-:W-:Y:S02]  /*6ce0*/  UISETP.NE.AND UP0, UPT, UR7, URZ, UPT ;  /* 0x000000ff0700728c */ /* 0x000fe4000bf05270 */
[----:B------:R-:W-:Y:S01]  /*6cf0*/  UPLOP3.LUT UP1, UPT, UPT, UPT, UPT, 0x40, 0x4 ;  /* 0x000000000004789c */ /* 0x000fe20003f2e870 */
[----:B------:R-:W-:-:S03]  /*6d00*/  UMOV UR4, 0x1 ;  /* 0x0000000100047882 */ /* 0x000fc60000000000 */
[----:B------:R-:W-:-:S03]  /*6d10*/  UP2UR UR7, UPR, URZ, 0x2 ;  /* 0x00000002ff077883 */ /* 0x000fc60008000000 */
[----:B------:R-:W-:Y:S09]  /*6d20*/  BRA.U UP0, `(.L_x_66) ;  /* 0xffffffad00947547 */ /* 0x000ff2000b83ffff */
[----:B------:R-:W-:Y:S01]  /*6d30*/  FFMA R9, R0, R0, RZ ;  /* 0x0000000000097223 */ /* 0x000fe200000000ff */
[----:B------:R-:W-:Y:S03]  /*6d40*/  BSSY.RECONVERGENT B0, `(.L_x_67) ;  /* 0x0000012000007945 */ /* 0x000fe60003800200 */
[----:B------:R-:W-:-:S04]  /*6d50*/  FFMA R9, R6, R6, R9 ;  /* 0x0000000606097223 */ /* 0x000fc80000000009 */
[----:B------:R-:W-:Y:S01]  /*6d60*/  VIADD R0, R9, 0xf3000000 ;  /* 0xf300000009007836 */ /* 0x000fe20000000000 */
[----:B------:R0:W1:Y:S04]  /*6d70*/  MUFU.RSQ R6, R9 ;  /* 0x0000000900067308 */ /* 0x0000680000001400 */
[----:B------:R-:W-:Y:S01]  /*6d80*/  ISETP.GT.U32.AND P0, PT, R0, 0x727fffff, PT ;  /* 0x727fffff0000780c */ /* 0x000fe20003f04070 */
[----:B------:R-:W-:Y:S01]  /*6d90*/  FFMA R0, R3, R3, RZ ;  /* 0x0000000303007223 */ /* 0x000fe200000000ff */
[----:B------:R-:W-:-:S03]  /*6da0*/  FFMA R3, R2, R2, RZ ;  /* 0x0000000202037223 */ /* 0x000fc600000000ff */
[----:B------:R-:W-:Y:S01]  /*6db0*/  FFMA R11, R7, R7, R0 ;  /* 0x00000007070b7223 */ /* 0x000fe20000000000 */
[----:B------:R-:W-:-:S07]  /*6dc0*/  FFMA R13, R8, R8, R3 ;  /* 0x00000008080d7223 */ /* 0x000fce0000000003 */
[----:B01----:R-:W-:Y:S05]  /*6dd0*/  @!P0 BRA `(.L_x_68) ;  /* 0x0000000000108947 */ /* 0x003fea0003800000 */
[----:B------:R-:W-:Y:S01]  /*6de0*/  IMAD.MOV.U32 R0, RZ, RZ, R9 ;  /* 0x000000ffff007224 */ /* 0x000fe200078e0009 */
[----:B------:R-:W-:-:S07]  /*6df0*/  MOV R9, 0x6e10 ;  /* 0x00006e1000097802 */ /* 0x000fce0000000f00 */
[----:B------:R-:W-:Y:S05]  /*6e00*/  CALL.REL.NOINC `($__internal_0_$__cuda_sm20_sqrt_rn_f32_slowpath) ;  /* 0x0000000000f07944 */ /* 0x000fea0003c00000 */
[----:B------:R-:W-:Y:S05]  /*6e10*/  BRA `(.L_x_69) ;  /* 0x0000000000107947 */ /* 0x000fea0003800000 */
.L_x_68:
[----:B------:R-:W-:Y:S01]  /*6e20*/  FMUL.FTZ R0, R9, R6 ;  /* 0x0000000609007220 */ /* 0x000fe20000410000 */
[----:B------:R-:W-:-:S03]  /*6e30*/  FMUL.FTZ R2, R6, 0.5 ;  /* 0x3f00000006027820 */ /* 0x000fc60000410000 */
[----:B------:R-:W-:-:S04]  /*6e40*/  FFMA R3, -R0, R0, R9 ;  /* 0x0000000000037223 */ /* 0x000fc80000000109 */
[----:B------:R-:W-:-:S07]  /*6e50*/  FFMA R0, R3, R2, R0 ;  /* 0x0000000203007223 */ /* 0x000fce0000000000 */
.L_x_69:
[----:B------:R-:W-:Y:S05]  /*6e60*/  BSYNC.RECONVERGENT B0 ;  /* 0x0000000000007941 */ /* 0x000fea0003800200 */
.L_x_67:
[----:B------:R-:W-:Y:S01]  /*6e70*/  IADD3 R3, PT, PT, R11, -0xd000000, RZ ;  /* 0xf30000000b037810 */ /* 0x000fe20007ffe0ff */
[----:B------:R0:W1:Y:S01]  /*6e80*/  MUFU.RSQ R2, R11 ;  /* 0x0000000b00027308 */ /* 0x0000620000001400 */
[----:B------:R-:W-:Y:S01]  /*6e90*/  BSSY.RECONVERGENT B0, `(.L_x_70) ;  /* 0x000000c000007945 */ /* 0x000fe20003800200 */
[----:B------:R-:W-:Y:S01]  /*6ea0*/  FMUL R10, R0, 0.125 ;  /* 0x3e000000000a7820 */ /* 0x000fe20000400000 */
[----:B------:R-:W-:-:S13]  /*6eb0*/  ISETP.GT.U32.AND P0, PT, R3, 0x727fffff, PT ;  /* 0x727fffff0300780c */ /* 0x000fda0003f04070 */
[----:B0-----:R-:W-:Y:S05]  /*6ec0*/  @!P0 BRA `(.L_x_71) ;  /* 0x0000000000108947 */ /* 0x001fea0003800000 */
[----:B------:R-:W-:Y:S01]  /*6ed0*/  IMAD.MOV.U32 R0, RZ, RZ, R11 ;  /* 0x000000ffff007224 */ /* 0x000fe200078e000b */
[----:B------:R-:W-:-:S07]  /*6ee0*/  MOV R9, 0x6f00 ;  /* 0x00006f0000097802 */ /* 0x000fce0000000f00 */
[----:B-1----:R-:W-:Y:S05]  /*6ef0*/  CALL.REL.NOINC `($__internal_0_$__cuda_sm20_sqrt_rn_f32_slowpath) ;  /* 0x0000000000b47944 */ /* 0x002fea0003c00000 */
[----:B------:R-:W-:Y:S05]  /*6f00*/  BRA `(.L_x_72) ;  /* 0x0000000000107947 */ /* 0x000fea0003800000 */
.L_x_71:
[----:B-1----:R-:W-:Y:S01]  /*6f10*/  FMUL.FTZ R0, R11, R2 ;  /* 0x000000020b007220 */ /* 0x002fe20000410000 */
[----:B------:R-:W-:-:S03]  /*6f20*/  FMUL.FTZ R2, R2, 0.5 ;  /* 0x3f00000002027820 */ /* 0x000fc60000410000 */
[----:B------:R-:W-:-:S04]  /*6f30*/  FFMA R3, -R0, R0, R11 ;  /* 0x0000000000037223 */ /* 0x000fc8000000010b */
[----:B------:R-:W-:-:S07]  /*6f40*/  FFMA R0, R3, R2, R0 ;  /* 0x0000000203007223 */ /* 0x000fce0000000000 */
.L_x_72:
[----:B------:R-:W-:Y:S05]  /*6f50*/  BSYNC.RECONVERGENT B0 ;  /* 0x0000000000007941 */ /* 0x000fea0003800200 */
.L_x_70:
[----:B------:R-:W-:Y:S01]  /*6f60*/  VIADD R3, R13, 0xf3000000 ;  /* 0xf30000000d037836 */ /* 0x000fe20000000000 */
[----:B------:R0:W1:Y:S01]  /*6f70*/  MUFU.RSQ R2, R13 ;  /* 0x0000000d00027308 */ /* 0x0000620000001400 */
[----:B------:R-:W-:Y:S01]  /*6f80*/  BSSY.RECONVERGENT B0, `(.L_x_73) ;  /* 0x000000c000007945 */ /* 0x000fe20003800200 */
[----:B------:R-:W-:Y:S02]  /*6f90*/  FMUL R11, R0, 0.125 ;  /* 0x3e000000000b7820 */ /* 0x000fe40000400000 */
[----:B------:R-:W-:-:S13]  /*6fa0*/  ISETP.GT.U32.AND P0, PT, R3, 0x727fffff, PT ;  /* 0x727fffff0300780c */ /* 0x000fda0003f04070 */
[----:B01----:R-:W-:Y:S05]  /*6fb0*/  @!P0 BRA `(.L_x_74) ;  /* 0x0000000000108947 */ /* 0x003fea0003800000 */
[----:B------:R-:W-:Y:S01]  /*6fc0*/  IMAD.MOV.U32 R0, RZ, RZ, R13 ;  /* 0x000000ffff007224 */ /* 0x000fe200078e000d */
[----:B------:R-:W-:-:S07]  /*6fd0*/  MOV R9, 0x6ff0 ;  /* 0x00006ff000097802 */ /* 0x000fce0000000f00 */
[----:B------:R-:W-:Y:S05]  /*6fe0*/  CALL.REL.NOINC `($__internal_0_$__cuda_sm20_sqrt_rn_f32_slowpath) ;  /* 0x0000000000787944 */ /* 0x000fea0003c00000 */
[----:B------:R-:W-:Y:S05]  /*6ff0*/  BRA `(.L_x_75) ;  /* 0x0000000000107947 */ /* 0x000fea0003800000 */
.L_x_74:
[----:B------:R-:W-:Y:S01]  /*7000*/  FMUL.FTZ R0, R13, R2 ;  /* 0x000000020d007220 */ /* 0x000fe20000410000 */
[----:B------:R-:W-:-:S03]  /*7010*/  FMUL.FTZ R2, R2, 0.5 ;  /* 0x3f00000002027820 */ /* 0x000fc60000410000 */
[----:B------:R-:W-:-:S04]  /*7020*/  FFMA R3, -R0, R0, R13 ;  /* 0x0000000000037223 */ /* 0x000fc8000000010d */
[----:B------:R-:W-:-:S07]  /*7030*/  FFMA R0, R3, R2, R0 ;  /* 0x0000000203007223 */ /* 0x000fce0000000000 */
.L_x_75:
[----:B------:R-:W-:Y:S05]  /*7040*/  BSYNC.RECONVERGENT B0 ;  /* 0x0000000000007941 */ /* 0x000fea0003800200 */
.L_x_73:
[----:B------:R-:W0:Y:S01]  /*7050*/  LDCU UR6, c[0x0][0x394] ;  /* 0x00007280ff0677ac */ /* 0x000e220008000800 */
[----:B------:R-:W-:Y:S01]  /*7060*/  FMUL R0, R0, 0.125 ;  /* 0x3e00000000007820 */ /* 0x000fe20000400000 */
[----:B------:R-:W-:Y:S01]  /*7070*/  FMNMX.NAN R6, R10, 255, PT ;  /* 0x437f00000a067809 */ /* 0x000fe20003820000 */
[----:B------:R-:W1:Y:S01]  /*7080*/  LDCU UR7, c[0x0][0x398] ;  /* 0x00007300ff0777ac */ /* 0x000e620008000800 */
[----:B------:R-:W-:Y:S02]  /*7090*/  FMNMX.NAN R8, R11, 255, PT ;  /* 0x437f00000b087809 */ /* 0x000fe40003820000 */
[----:B------:R2:W3:Y:S01]  /*70a0*/  F2I.U32.TRUNC.NTZ R9, R6 ;  /* 0x0000000600097305 */ /* 0x0004e2000020f000 */
[----:B------:R-:W-:Y:S01]  /*70b0*/  FMNMX.NAN R0, R0, 255, PT ;  /* 0x437f000000007809 */ /* 0x000fe20003820000 */
[----:B------:R-:W2:Y:S06]  /*70c0*/  LDCU.64 UR4, c[0x0][0x388] ;  /* 0x00007100ff0477ac */ /* 0x000eac0008000a00 */
[----:B------:R-:W4:Y:S01]  /*70d0*/  F2I.U32.TRUNC.NTZ R11, R8 ;  /* 0x00000008000b7305 */ /* 0x000f22000020f000 */
[----:B0-----:R-:W-:-:S04]  /*70e0*/  IMAD R4, R5, UR6, R4 ;  /* 0x0000000605047c24 */ /* 0x001fc8000f8e0204 */
[----:B-1----:R-:W-:-:S03]  /*70f0*/  IMAD R4, R4, UR7, RZ ;  /* 0x0000000704047c24 */ /* 0x002fc6000f8e02ff */
[----:B------:R-:W0:Y:S01]  /*7100*/  F2I.U32.TRUNC.NTZ R13, R0 ;  /* 0x00000000000d7305 */ /* 0x000e22000020f000 */
[C---:B------:R-:W-:Y:S01]  /*7110*/  VIADD R2, R4.reuse, 0x2 ;  /* 0x0000000204027836 */ /* 0x040fe20000000000 */
[C---:B--2---:R-:W-:Y:S01]  /*7120*/  IADD3 R6, P2, PT, R4.reuse, UR4, RZ ;  /* 0x0000000404067c10 */ /* 0x044fe2000ff5e0ff */
[----:B------:R-:W-:-:S03]  /*7130*/  VIADD R5, R4, 0x1 ;  /* 0x0000000104057836 */ /* 0x000fc60000000000 */
[----:B------:R-:W-:Y:S01]  /*7140*/  IADD3 R2, P0, PT, R2, UR4, RZ ;  /* 0x0000000402027c10 */ /* 0x000fe2000ff1e0ff */
[----:B------:R-:W-:Y:S01]  /*7150*/  IMAD.X R7, RZ, RZ, UR5, P2 ;  /* 0x00000005ff077e24 */ /* 0x000fe200090e06ff */
[----:B------:R-:W-:-:S03]  /*7160*/  IADD3 R4, P1, PT, R5, UR4, RZ ;  /* 0x0000000405047c10 */ /* 0x000fc6000ff3e0ff */
[----:B------:R-:W-:Y:S01]  /*7170*/  IMAD.X R3, RZ, RZ, UR5, P0 ;  /* 0x00000005ff037e24 */ /* 0x000fe200080e06ff */
[----:B------:R-:W-:-:S04]  /*7180*/  IADD3.X R5, PT, PT, RZ, UR5, RZ, P1, !PT ;  /* 0x00000005ff057c10 */ /* 0x000fc80008ffe4ff */
[----:B---3--:R-:W-:Y:S04]  /*7190*/  STG.E.U8 desc[UR8][R2.64], R9 ;  /* 0x0000000902007986 */ /* 0x008fe8000c101108 */
[----:B----4-:R-:W-:Y:S04]  /*71a0*/  STG.E.U8 desc[UR8][R4.64], R11 ;  /* 0x0000000b04007986 */ /* 0x010fe8000c101108 */
[----:B0-----:R-:W-:Y:S01]  /*71b0*/  STG.E.U8 desc[UR8][R6.64], R13 ;  /* 0x0000000d06007986 */ /* 0x001fe2000c101108 */
[----:B------:R-:W-:Y:S05]  /*71c0*/  EXIT ;  /* 0x000000000000794d */ /* 0x000fea0003800000 */
        .weak           $__internal_0_$__cuda_sm20_sqrt_rn_f32_slowpath
        .type           $__internal_0_$__cuda_sm20_sqrt_rn_f32_slowpath,@function
        .size           $__internal_0_$__cuda_sm20_sqrt_rn_f32_slowpath,(.L_x_78 - $__internal_0_$__cuda_sm20_sqrt_rn_f32_slowpath)
$__internal_0_$__cuda_sm20_sqrt_rn_f32_slowpath:
[----:B------:R-:W-:-:S13]  /*71d0*/  LOP3.LUT P0, RZ, R0, 0x7fffffff, RZ, 0xc0, !PT ;  /* 0x7fffffff00ff7812 */ /* 0x000fda000780c0ff */
[----:B------:R-:W-:Y:S01]  /*71e0*/  @!P0 IMAD.MOV.U32 R2, RZ, RZ, R0 ;  /* 0x000000ffff028224 */ /* 0x000fe200078e0000 */
[----:B------:R-:W-:Y:S06]  /*71f0*/  @!P0 BRA `(.L_x_76) ;  /* 0x0000000000408947 */ /* 0x000fec0003800000 */
[----:B------:R-:W-:-:S13]  /*7200*/  FSETP.GEU.FTZ.AND P0, PT, R0, RZ, PT ;  /* 0x000000ff0000720b */ /* 0x000fda0003f1e000 */
[----:B------:R-:W-:Y:S01]  /*7210*/  @!P0 IMAD.MOV.U32 R2, RZ, RZ, 0x7fffffff ;  /* 0x7fffffffff028424 */ /* 0x000fe200078e00ff */
[----:B------:R-:W-:Y:S06]  /*7220*/  @!P0 BRA `(.L_x_76) ;  /* 0x0000000000348947 */ /* 0x000fec0003800000 */
[----:B------:R-:W-:-:S13]  /*7230*/  FSETP.GTU.FTZ.AND P0, PT, |R0|, +INF , PT ;  /* 0x7f8000000000780b */ /* 0x000fda0003f1c200 */
[----:B------:R-:W-:Y:S01]  /*7240*/  @P0 FADD.FTZ R2, R0, 1 ;  /* 0x3f80000000020421 */ /* 0x000fe20000010000 */
[----:B------:R-:W-:Y:S06]  /*7250*/  @P0 BRA `(.L_x_76) ;  /* 0x0000000000280947 */ /* 0x000fec0003800000 */
[----:B------:R-:W-:-:S13]  /*7260*/  FSETP.NEU.FTZ.AND P0, PT, |R0|, +INF , PT ;  /* 0x7f8000000000780b */ /* 0x000fda0003f1d200 */
[----:B------:R-:W-:-:S04]  /*7270*/  @P0 FFMA R3, R0, 1.84467440737095516160e+19, RZ ;  /* 0x5f80000000030823 */ /* 0x000fc800000000ff */
[----:B------:R-:W0:Y:S02]  /*7280*/  @P0 MUFU.RSQ R2, R3 ;  /* 0x0000000300020308 */ /* 0x000e240000001400 */
[----:B0-----:R-:W-:Y:S01]  /*7290*/  @P0 FMUL.FTZ R6, R3, R2 ;  /* 0x0000000203060220 */ /* 0x001fe20000410000 */
[----:B------:R-:W-:Y:S01]  /*72a0*/  @P0 FMUL.FTZ R8, R2, 0.5 ;  /* 0x3f00000002080820 */ /* 0x000fe20000410000 */
[----:B------:R-:W-:Y:S02]  /*72b0*/  @!P0 IMAD.MOV.U32 R2, RZ, RZ, R0 ;  /* 0x000000ffff028224 */ /* 0x000fe400078e0000 */
[----:B------:R-:W-:-:S04]  /*72c0*/  @P0 FADD.FTZ R7, -R6, -RZ ;  /* 0x800000ff06070221 */ /* 0x000fc80000010100 */
[----:B------:R-:W-:-:S04]  /*72d0*/  @P0 FFMA R7, R6, R7, R3 ;  /* 0x0000000706070223 */ /* 0x000fc80000000003 */
[----:B------:R-:W-:-:S04]  /*72e0*/  @P0 FFMA R7, R7, R8, R6 ;  /* 0x0000000807070223 */ /* 0x000fc80000000006 */
[----:B------:R-:W-:-:S07]  /*72f0*/  @P0 FMUL.FTZ R2, R7, 2.3283064365386962891e-10 ;  /* 0x2f80000007020820 */ /* 0x000fce0000410000 */
.L_x_76:
[----:B------:R-:W-:Y:S02]  /*7300*/  IMAD.MOV.U32 R0, RZ, RZ, R2 ;  /* 0x000000ffff007224 */ /* 0x000fe400078e0002 */
[----:B------:R-:W-:Y:S02]  /*7310*/  IMAD.MOV.U32 R2, RZ, RZ, R9 ;  /* 0x000000ffff027224 */ /* 0x000fe400078e0009 */
[----:B------:R-:W-:-:S04]  /*7320*/  IMAD.MOV.U32 R3, RZ, RZ, 0x0 ;  /* 0x00000000ff037424 */ /* 0x000fc800078e00ff */
[----:B------:R-:W-:Y:S05]  /*7330*/  RET.REL.NODEC R2 `(_Z5sobelPhS_jjj) ;  /* 0xffffff8c02307950 */ /* 0x000fea0003c3ffff */
.L_x_77:
[----:B------:R-:W-:-:S00]  /*7340*/  BRA `(.L_x_77) ;  /* 0xfffffffc00fc7947 */ /* 0x000fc0000383ffff */
[----:B------:R-:W-:-:S00]  /*7350*/  NOP ;  /* 0x0000000000007918 */ /* 0x000fc00000000000 */
        /* <DEDUP_REMOVED lines=10> */
.L_x_78:


//--------------------- .nv.shared._Z5sobelPhS_jjj --------------------------
	.section	.nv.shared._Z5sobelPhS_jjj,"aw",@nobits
	.sectionflags	@""
.nv.shared._Z5sobelPhS_jjj:
	.zero		4962


//--------------------- .nv.shared.reserved.0     --------------------------
	.section	.nv.shared.reserved.0,"aw",@nobits
	.weak		__nv_reservedSMEM_offset_0_alias
	.size		__nv_reservedSMEM_offset_0_alias, 0, 64
	.other		__nv_reservedSMEM_offset_0_alias,@"STO_CUDA_RESERVED_SHARED STV_DEFAULT"
__nv_reservedSMEM_offset_0_alias:
	.zero		0
	.zero		64


//--------------------- .nv.constant0._Z5sobelPhS_jjj --------------------------
	.section	.nv.constant0._Z5sobelPhS_jjj,"a",@progbits
	.sectionflags	@""
	.align	4
.nv.constant0._Z5sobelPhS_jjj:
	.zero		924


//--------------------- SYMBOLS --------------------------

	.type		.nv.reservedSmem.offset0,@object
	.size		.nv.reservedSmem.offset0,0x4
	.type		.nv.reservedSmem.cap,@object
	.size		.nv.reservedSmem.cap,0x4
